	.target	sm_90a

	.elftype	@"ET_EXEC"


//--------------------- .note.nv.tkinfo           --------------------------
	.section	.note.nv.tkinfo,"",@"SHT_NOTE"
	.sectionflags	@"SHF_NOTE_NV_TKINFO"
	.tkinfo
        /*0018*/ 	.word	0x00000002
        /*0030*/ 	.string	""
        /*0030*/ 	.string	"ptxas"
        /*0030*/ 	.string	"Cuda compilation tools, release 13.0, V13.0.88"
        /*0030*/ 	.string	"Build cuda_13.0.r13.0/compiler.36424714_0"
        /*0030*/ 	.string	"-arch sm_90a -m 64 "



//--------------------- .note.nv.cuinfo           --------------------------
	.section	.note.nv.cuinfo,"",@"SHT_NOTE"
	.sectionflags	@"SHF_NOTE_NV_CUINFO"
        /*0018*/ 	.short	0x0002
        /*001a*/ 	.short	0x005a
        /*001c*/ 	.short	0x0082
	.zero		2


//--------------------- .nv.info                  --------------------------
	.section	.nv.info,"",@"SHT_CUDA_INFO"
	.align	4


	//----- nvinfo : EIATTR_REGCOUNT
	.align		4
        /*0000*/ 	.byte	0x04, 0x2f
        /*0002*/ 	.short	(.L_15 - .L_14)
	.align		4
.L_14:
        /*0004*/ 	.word	index@(_ZN7cutlass13device_kernelINS_4gemm6kernel13GemmUniversalIN4cute5tupleIJiiiiEEENS1_10collective13CollectiveMmaINS1_34MainloopSm90TmaGmmaWarpSpecializedILi11ENS5_IJNS4_1CILi1EEESB_SB_EEENS1_35KernelTmaWarpSpecializedCooperativeEEENS5_IJNSA_ILi384EEENSA_ILi256EEENSA_ILi16EEEEEENS_6half_tENS5_IJlSB_lEEESJ_SK_NS4_8TiledMMAINS4_8MMA_AtomIJNS4_4SM904GMMA26MMA_64x256x16_F32F16F16_SSILNSO_5MajorE0ELSQ_0ELNSO_7ScaleInE1ELSR_1EEEEEENS4_6LayoutINS5_IJNSA_ILi2EEESB_SB_EEENS5_IJSB_NSA_ILi0EEESX_EEEEENS5_IJNS4_10UnderscoreES10_S10_EEEEENS4_13SM90_TMA_LOADENS4_14ComposedLayoutINS4_7SwizzleILi1ELi4ELi3EEENS4_18smem_ptr_flag_bitsILi16EEENSU_INS5_IJNSA_ILi8EEESH_EEENS5_IJSH_SB_EEEEEEEvNS4_8identityES13_S1D_vS1E_EENS_8epilogue10collective6detail29Sm90TmaWarpSpecializedAdapterINS1H_15DefaultEpilogueISJ_SK_SK_NS1G_6thread17LinearCombinationISJ_Li1EffLNS1L_9ScaleType4KindE0ELNS_15FloatRoundStyleE2ESJ_EENS1_15EpilogueDefaultEEEEEvvEEEEvNT_6ParamsE)
        /*0008*/ 	.word	0x000000a8


	//----- nvinfo : EIATTR_FRAME_SIZE
	.align		4
.L_15:
        /*000c*/ 	.byte	0x04, 0x11
        /*000e*/ 	.short	(.L_17 - .L_16)
	.align		4
.L_16:
        /*0010*/ 	.word	index@(_ZN7cutlass13device_kernelINS_4gemm6kernel13GemmUniversalIN4cute5tupleIJiiiiEEENS1_10collective13CollectiveMmaINS1_34MainloopSm90TmaGmmaWarpSpecializedILi11ENS5_IJNS4_1CILi1EEESB_SB_EEENS1_35KernelTmaWarpSpecializedCooperativeEEENS5_IJNSA_ILi384EEENSA_ILi256EEENSA_ILi16EEEEEENS_6half_tENS5_IJlSB_lEEESJ_SK_NS4_8TiledMMAINS4_8MMA_AtomIJNS4_4SM904GMMA26MMA_64x256x16_F32F16F16_SSILNSO_5MajorE0ELSQ_0ELNSO_7ScaleInE1ELSR_1EEEEEENS4_6LayoutINS5_IJNSA_ILi2EEESB_SB_EEENS5_IJSB_NSA_ILi0EEESX_EEEEENS5_IJNS4_10UnderscoreES10_S10_EEEEENS4_13SM90_TMA_LOADENS4_14ComposedLayoutINS4_7SwizzleILi1ELi4ELi3EEENS4_18smem_ptr_flag_bitsILi16EEENSU_INS5_IJNSA_ILi8EEESH_EEENS5_IJSH_SB_EEEEEEEvNS4_8identityES13_S1D_vS1E_EENS_8epilogue10collective6detail29Sm90TmaWarpSpecializedAdapterINS1H_15DefaultEpilogueISJ_SK_SK_NS1G_6thread17LinearCombinationISJ_Li1EffLNS1L_9ScaleType4KindE0ELNS_15FloatRoundStyleE2ESJ_EENS1_15EpilogueDefaultEEEEEvvEEEEvNT_6ParamsE)
        /*0014*/ 	.word	0x000006b8


	//----- nvinfo : EIATTR_MIN_STACK_SIZE
	.align		4
.L_17:
        /*0018*/ 	.byte	0x04, 0x12
        /*001a*/ 	.short	(.L_19 - .L_18)
	.align		4
.L_18:
        /*001c*/ 	.word	index@(_ZN7cutlass13device_kernelINS_4gemm6kernel13GemmUniversalIN4cute5tupleIJiiiiEEENS1_10collective13CollectiveMmaINS1_34MainloopSm90TmaGmmaWarpSpecializedILi11ENS5_IJNS4_1CILi1EEESB_SB_EEENS1_35KernelTmaWarpSpecializedCooperativeEEENS5_IJNSA_ILi384EEENSA_ILi256EEENSA_ILi16EEEEEENS_6half_tENS5_IJlSB_lEEESJ_SK_NS4_8TiledMMAINS4_8MMA_AtomIJNS4_4SM904GMMA26MMA_64x256x16_F32F16F16_SSILNSO_5MajorE0ELSQ_0ELNSO_7ScaleInE1ELSR_1EEEEEENS4_6LayoutINS5_IJNSA_ILi2EEESB_SB_EEENS5_IJSB_NSA_ILi0EEESX_EEEEENS5_IJNS4_10UnderscoreES10_S10_EEEEENS4_13SM90_TMA_LOADENS4_14ComposedLayoutINS4_7SwizzleILi1ELi4ELi3EEENS4_18smem_ptr_flag_bitsILi16EEENSU_INS5_IJNSA_ILi8EEESH_EEENS5_IJSH_SB_EEEEEEEvNS4_8identityES13_S1D_vS1E_EENS_8epilogue10collective6detail29Sm90TmaWarpSpecializedAdapterINS1H_15DefaultEpilogueISJ_SK_SK_NS1G_6thread17LinearCombinationISJ_Li1EffLNS1L_9ScaleType4KindE0ELNS_15FloatRoundStyleE2ESJ_EENS1_15EpilogueDefaultEEEEEvvEEEEvNT_6ParamsE)
        /*0020*/ 	.word	0x000006b8
.L_19:


//--------------------- .nv.compat                --------------------------
	.section	.nv.compat,"",@"SHT_CUDA_COMPAT_INFO"
	.align	4
        /*0000*/ 	.byte	0x02, 0x09, 0x01, 0x00, 0x02, 0x02, 0x04, 0x00, 0x02, 0x05, 0x05, 0x00, 0x03, 0x07, 0x01, 0x01
        /*0010*/ 	.byte	0x02, 0x03, 0x01, 0x00, 0x02, 0x06, 0x01, 0x00, 0x04, 0x0b, 0x08, 0x00, 0x00, 0x00, 0x00, 0x00
        /*0020*/ 	.byte	0x00, 0x00, 0x00, 0x00


//--------------------- .nv.info._ZN7cutlass13device_kernelINS_4gemm6kernel13GemmUniversalIN4cute5tupleIJiiiiEEENS1_10collective13CollectiveMmaINS1_34MainloopSm90TmaGmmaWarpSpecializedILi11ENS5_IJNS4_1CILi1EEESB_SB_EEENS1_35KernelTmaWarpSpecializedCooperativeEEENS5_IJNSA_ILi384EEENSA_ILi256EEENSA_ILi16EEEEEENS_6half_tENS5_IJlSB_lEEESJ_SK_NS4_8TiledMMAINS4_8MMA_AtomIJNS4_4SM904GMMA26MMA_64x256x16_F32F16F16_SSILNSO_5MajorE0ELSQ_0ELNSO_7ScaleInE1ELSR_1EEEEEENS4_6LayoutINS5_IJNSA_ILi2EEESB_SB_EEENS5_IJSB_NSA_ILi0EEESX_EEEEENS5_IJNS4_10UnderscoreES10_S10_EEEEENS4_13SM90_TMA_LOADENS4_14ComposedLayoutINS4_7SwizzleILi1ELi4ELi3EEENS4_18smem_ptr_flag_bitsILi16EEENSU_INS5_IJNSA_ILi8EEESH_EEENS5_IJSH_SB_EEEEEEEvNS4_8identityES13_S1D_vS1E_EENS_8epilogue10collective6detail29Sm90TmaWarpSpecializedAdapterINS1H_15DefaultEpilogueISJ_SK_SK_NS1G_6thread17LinearCombinationISJ_Li1EffLNS1L_9ScaleType4KindE0ELNS_15FloatRoundStyleE2ESJ_EENS1_15EpilogueDefaultEEEEEvvEEEEvNT_6ParamsE --------------------------
	.section	.nv.info._ZN7cutlass13device_kernelINS_4gemm6kernel13GemmUniversalIN4cute5tupleIJiiiiEEENS1_10collective13CollectiveMmaINS1_34MainloopSm90TmaGmmaWarpSpecializedILi11ENS5_IJNS4_1CILi1EEESB_SB_EEENS1_35KernelTmaWarpSpecializedCooperativeEEENS5_IJNSA_ILi384EEENSA_ILi256EEENSA_ILi16EEEEEENS_6half_tENS5_IJlSB_lEEESJ_SK_NS4_8TiledMMAINS4_8MMA_AtomIJNS4_4SM904GMMA26MMA_64x256x16_F32F16F16_SSILNSO_5MajorE0ELSQ_0ELNSO_7ScaleInE1ELSR_1EEEEEENS4_6LayoutINS5_IJNSA_ILi2EEESB_SB_EEENS5_IJSB_NSA_ILi0EEESX_EEEEENS5_IJNS4_10UnderscoreES10_S10_EEEEENS4_13SM90_TMA_LOADENS4_14ComposedLayoutINS4_7SwizzleILi1ELi4ELi3EEENS4_18smem_ptr_flag_bitsILi16EEENSU_INS5_IJNSA_ILi8EEESH_EEENS5_IJSH_SB_EEEEEEEvNS4_8identityES13_S1D_vS1E_EENS_8epilogue10collective6detail29Sm90TmaWarpSpecializedAdapterINS1H_15DefaultEpilogueISJ_SK_SK_NS1G_6thread17LinearCombinationISJ_Li1EffLNS1L_9ScaleType4KindE0ELNS_15FloatRoundStyleE2ESJ_EENS1_15EpilogueDefaultEEEEEvvEEEEvNT_6ParamsE,"",@"SHT_CUDA_INFO"
	.sectionflags	@""
	.align	4


	//----- nvinfo : EIATTR_CUDA_API_VERSION
	.align		4
        /*0000*/ 	.byte	0x04, 0x37
        /*0002*/ 	.short	(.L_21 - .L_20)
.L_20:
        /*0004*/ 	.word	0x00000082


	//----- nvinfo : EIATTR_KPARAM_INFO
	.align		4
.L_21:
        /*0008*/ 	.byte	0x04, 0x17
        /*000a*/ 	.short	(.L_23 - .L_22)
.L_22:
        /*000c*/ 	.word	0x00000000
        /*0010*/ 	.short	0x0000
        /*0012*/ 	.short	0x0070
        /*0014*/ 	.byte	0x00, 0xf0, 0x01, 0x10


	//----- nvinfo : EIATTR_SPARSE_MMA_MASK
	.align		4
.L_23:
        /*0018*/ 	.byte	0x03, 0x50
        /*001a*/ 	.short	0x0000


	//----- nvinfo : EIATTR_MAXREG_COUNT
	.align		4
        /*001c*/ 	.byte	0x03, 0x1b
        /*001e*/ 	.short	0x00a8


	//----- nvinfo : EIATTR_NUM_BARRIERS
	.align		4
        /*0020*/ 	.byte	0x02, 0x4c
        /*0022*/ 	.byte	0x01
	.zero		1


	//----- nvinfo : EIATTR_EXTERNS
	.align		4
        /*0024*/ 	.byte	0x04, 0x0f
        /*0026*/ 	.short	(.L_25 - .L_24)


	//   ....[0]....
	.align		4
.L_24:
        /*0028*/ 	.word	index@(__assertfail)


	//----- nvinfo : EIATTR_ANNOTATIONS
	.align		4
.L_25:
        /*002c*/ 	.byte	0x04, 0x55
        /*002e*/ 	.short	(.L_27 - .L_26)


	//   ....[0]....
.L_26:
        /*0030*/ 	.word	0x00000001
        /*0034*/ 	.byte	0xa0, 0x06, 0x00, 0x00, 0x01, 0x00, 0x00, 0x00, 0xc0, 0x06, 0x00, 0x00, 0x01, 0x00, 0x00, 0x00
        /* <DEDUP_REMOVED lines=584> */
        /*24c4*/ 	.byte	0xe0, 0xdd, 0x01, 0x00, 0x01, 0x00, 0x00, 0x00, 0x00, 0xde, 0x01, 0x00


	//----- nvinfo : EIATTR_MERCURY_ISA_VERSION
	.align		4
.L_27:
        /*24d0*/ 	.byte	0x03, 0x5f
        /*24d2*/ 	.short	0x0101


	//----- nvinfo : EIATTR_INT_WARP_WIDE_INSTR_OFFSETS
	.align		4
        /*24d4*/ 	.byte	0x04, 0x31
        /*24d6*/ 	.short	(.L_29 - .L_28)


	//   ....[0]....
.L_28:
        /*24d8*/ 	.word	0x00000570


	//   ....[1]....
        /*24dc*/ 	.word	0x00000580


	//   ....[2]....
        /*24e0*/ 	.word	0x000006b0


	//----- nvinfo : EIATTR_COOP_GROUP_MASK_REGIDS
	.align		4
.L_29:
        /*24e4*/ 	.byte	0x04, 0x29
        /*24e6*/ 	.short	(.L_31 - .L_30)


	//   ....[0]....
.L_30:
        /*24e8*/ 	.word	0xffffffff


	//   ....[1]....
        /*24ec*/ 	.word	0xffffffff


	//   ....[2]....
        /*24f0*/ 	.word	0xffffffff


	//   ....[3]....
        /*24f4*/ 	.word	0xffffffff


	//   ....[4]....
        /*24f8*/ 	.word	0xffffffff


	//----- nvinfo : EIATTR_COOP_GROUP_INSTR_OFFSETS
	.align		4
.L_31:
        /*24fc*/ 	.byte	0x04, 0x28
        /*24fe*/ 	.short	(.L_33 - .L_32)


	//   ....[0]....
.L_32:
        /*2500*/ 	.word	0x00000070


	//   ....[1]....
        /*2504*/ 	.word	0x00000080


	//   ....[2]....
        /*2508*/ 	.word	0x000001a0


	//   ....[3]....
        /*250c*/ 	.word	0x000004c0


	//   ....[4]....
        /*2510*/ 	.word	0x00001150


	//----- nvinfo : EIATTR_REG_RECONFIG
	.align		4
.L_33:
        /*2514*/ 	.byte	0x01, 0x54
	.zero		2


	//----- nvinfo : EIATTR_SYSCALL_OFFSETS
	.align		4
        /*2518*/ 	.byte	0x04, 0x46
        /*251a*/ 	.short	(.L_35 - .L_34)


	//   ....[0]....
.L_34:
        /*251c*/ 	.word	0x00001300


	//----- nvinfo : EIATTR_MBARRIER_INSTR_OFFSETS
	.align		4
.L_35:
        /*2520*/ 	.byte	0x04, 0x39
        /*2522*/ 	.short	(.L_37 - .L_36)


	//   ....[0]....
.L_36:
        /*2524*/ 	.word	0x00000340
        /*2528*/ 	.word	0x000000ff
        /*252c*/ 	.word	0x00000000
        /*2530*/ 	.short	0x0100
        /*2532*/ 	.byte	0x09
	.zero		1


	//   ....[1]....
        /*2534*/ 	.word	0x00000350
        /*2538*/ 	.word	0x000000ff
        /*253c*/ 	.word	0x00000058
        /*2540*/ 	.short	0x0100
        /*2542*/ 	.byte	0x09
	.zero		1


	//   ....[2]....
        /*2544*/ 	.word	0x00000360
        /*2548*/ 	.word	0x000000ff
        /*254c*/ 	.word	0x00000008
        /*2550*/ 	.short	0x0100
        /*2552*/ 	.byte	0x09
	.zero		1


	//   ....[3]....
        /*2554*/ 	.word	0x00000370
        /*2558*/ 	.word	0x000000ff
        /*255c*/ 	.word	0x00000060
        /*2560*/ 	.short	0x0100
        /*2562*/ 	.byte	0x09
	.zero		1


	//   ....[4]....
        /*2564*/ 	.word	0x00000380
        /*2568*/ 	.word	0x000000ff
        /*256c*/ 	.word	0x00000010
        /*2570*/ 	.short	0x0100
        /*2572*/ 	.byte	0x09
	.zero		1


	//   ....[5]....
        /*2574*/ 	.word	0x00000390
        /*2578*/ 	.word	0x000000ff
        /*257c*/ 	.word	0x00000068
        /*2580*/ 	.short	0x0100
        /*2582*/ 	.byte	0x09
	.zero		1


	//   ....[6]....
        /*2584*/ 	.word	0x000003a0
        /*2588*/ 	.word	0x000000ff
        /*258c*/ 	.word	0x00000018
        /*2590*/ 	.short	0x0100
        /*2592*/ 	.byte	0x09
	.zero		1


	//   ....[7]....
        /*2594*/ 	.word	0x000003b0
        /*2598*/ 	.word	0x000000ff
        /*259c*/ 	.word	0x00000070
        /*25a0*/ 	.short	0x0100
        /*25a2*/ 	.byte	0x09
	.zero		1


	//   ....[8]....
        /*25a4*/ 	.word	0x000003c0
        /*25a8*/ 	.word	0x000000ff
        /*25ac*/ 	.word	0x00000020
        /*25b0*/ 	.short	0x0100
        /*25b2*/ 	.byte	0x09
	.zero		1


	//   ....[9]....
        /*25b4*/ 	.word	0x000003d0
        /*25b8*/ 	.word	0x000000ff
        /*25bc*/ 	.word	0x00000078
        /*25c0*/ 	.short	0x0100
        /*25c2*/ 	.byte	0x09
	.zero		1


	//   ....[10]....
        /*25c4*/ 	.word	0x000003e0
        /*25c8*/ 	.word	0x000000ff
        /*25cc*/ 	.word	0x00000028
        /*25d0*/ 	.short	0x0100
        /*25d2*/ 	.byte	0x09
	.zero		1


	//   ....[11]....
        /*25d4*/ 	.word	0x000003f0
        /*25d8*/ 	.word	0x000000ff
        /*25dc*/ 	.word	0x00000080
        /*25e0*/ 	.short	0x0100
        /*25e2*/ 	.byte	0x09
	.zero		1


	//   ....[12]....
        /*25e4*/ 	.word	0x00000400
        /*25e8*/ 	.word	0x000000ff
        /*25ec*/ 	.word	0x00000030
        /*25f0*/ 	.short	0x0100
        /*25f2*/ 	.byte	0x09
	.zero		1


	//   ....[13]....
        /*25f4*/ 	.word	0x00000410
        /*25f8*/ 	.word	0x000000ff
        /*25fc*/ 	.word	0x00000088
        /*2600*/ 	.short	0x0100
        /*2602*/ 	.byte	0x09
	.zero		1


	//   ....[14]....
        /*2604*/ 	.word	0x00000420
        /*2608*/ 	.word	0x000000ff
        /*260c*/ 	.word	0x00000038
        /*2610*/ 	.short	0x0100
        /*2612*/ 	.byte	0x09
	.zero		1


	//   ....[15]....
        /*2614*/ 	.word	0x00000430
        /*2618*/ 	.word	0x000000ff
        /*261c*/ 	.word	0x00000090
        /*2620*/ 	.short	0x0100
        /*2622*/ 	.byte	0x09
	.zero		1


	//   ....[16]....
        /*2624*/ 	.word	0x00000440
        /*2628*/ 	.word	0x000000ff
        /*262c*/ 	.word	0x00000040
        /*2630*/ 	.short	0x0100
        /*2632*/ 	.byte	0x09
	.zero		1


	//   ....[17]....
        /*2634*/ 	.word	0x00000450
        /*2638*/ 	.word	0x000000ff
        /*263c*/ 	.word	0x00000098
        /*2640*/ 	.short	0x0100
        /*2642*/ 	.byte	0x09
	.zero		1


	//   ....[18]....
        /*2644*/ 	.word	0x00000460
        /*2648*/ 	.word	0x000000ff
        /*264c*/ 	.word	0x00000048
        /*2650*/ 	.short	0x0100
        /*2652*/ 	.byte	0x09
	.zero		1


	//   ....[19]....
        /*2654*/ 	.word	0x00000470
        /*2658*/ 	.word	0x000000ff
        /*265c*/ 	.word	0x000000a0
        /*2660*/ 	.short	0x0100
        /*2662*/ 	.byte	0x09
	.zero		1


	//   ....[20]....
        /*2664*/ 	.word	0x00000480
        /*2668*/ 	.word	0x000000ff
        /*266c*/ 	.word	0x00000050
        /*2670*/ 	.short	0x0100
        /*2672*/ 	.byte	0x09
	.zero		1


	//   ....[21]....
        /*2674*/ 	.word	0x00000490
        /*2678*/ 	.word	0x000000ff
        /*267c*/ 	.word	0x000000a8
        /*2680*/ 	.short	0x0100
        /*2682*/ 	.byte	0x09
	.zero		1


	//   ....[22]....
        /*2684*/ 	.word	0x000006e0
        /*2688*/ 	.word	0x000000ff
        /*268c*/ 	.word	0x000000c0
        /*2690*/ 	.short	0x0100
        /*2692*/ 	.byte	0x06
	.zero		1


	//   ....[23]....
        /*2694*/ 	.word	0x000006f0
        /*2698*/ 	.word	0x000000ff
        /*269c*/ 	.word	0x000000c8
        /*26a0*/ 	.short	0x0100
        /*26a2*/ 	.byte	0x06
	.zero		1


	//   ....[24]....
        /*26a4*/ 	.word	0x000013a0
        /*26a8*/ 	.word	0x00000003
        /*26ac*/ 	.word	0x00000000
        /*26b0*/ 	.short	0x010a
        /*26b2*/ 	.byte	0x3f
	.zero		1


	//   ....[25]....
        /*26b4*/ 	.word	0x000013e0
        /*26b8*/ 	.word	0x00000003
        /*26bc*/ 	.word	0x00000000
        /*26c0*/ 	.short	0x010a
        /*26c2*/ 	.byte	0x3f
	.zero		1


	//   ....[26]....
        /*26c4*/ 	.word	0x00001ea0
        /*26c8*/ 	.word	0x000000ff
        /*26cc*/ 	.word	0x00000000
        /*26d0*/ 	.short	0x010a
        /*26d2*/ 	.byte	0x04
	.zero		1


	//   ....[27]....
        /*26d4*/ 	.word	0x00001ee0
        /*26d8*/ 	.word	0x000000ff
        /*26dc*/ 	.word	0x00000000
        /*26e0*/ 	.short	0x010a
        /*26e2*/ 	.byte	0x04
	.zero		1


	//   ....[28]....
        /*26e4*/ 	.word	0x00003b50
        /*26e8*/ 	.word	0x000000ff
        /*26ec*/ 	.word	0x00000000
        /*26f0*/ 	.short	0x0101
        /*26f2*/ 	.byte	0x04
	.zero		1


	//   ....[29]....
        /*26f4*/ 	.word	0x00003d10
        /*26f8*/ 	.word	0x00000000
        /*26fc*/ 	.word	0x00000000
        /*2700*/ 	.short	0x0101
        /*2702*/ 	.byte	0x3f
	.zero		1


	//   ....[30]....
        /*2704*/ 	.word	0x0001d9a0
        /*2708*/ 	.word	0x0000000e
        /*270c*/ 	.word	0x00000058
        /*2710*/ 	.short	0x010a
        /*2712*/ 	.byte	0x3f
	.zero		1


	//   ....[31]....
        /*2714*/ 	.word	0x0001dd00
        /*2718*/ 	.word	0x00000002
        /*271c*/ 	.word	0x000000c8
        /*2720*/ 	.short	0x0101
        /*2722*/ 	.byte	0x3f
	.zero		1


	//   ....[32]....
        /*2724*/ 	.word	0x0001e4d0
        /*2728*/ 	.word	0x00000004
        /*272c*/ 	.word	0x00000000
        /*2730*/ 	.short	0x010a
        /*2732*/ 	.byte	0x3f
	.zero		1


	//   ....[33]....
        /*2734*/ 	.word	0x0001e560
        /*2738*/ 	.word	0x00000003
        /*273c*/ 	.word	0x00000000
        /*2740*/ 	.short	0x010a
        /*2742*/ 	.byte	0x3f
	.zero		1


	//   ....[34]....
        /*2744*/ 	.word	0x0001e5f0
        /*2748*/ 	.word	0x00000003
        /*274c*/ 	.word	0x00000000
        /*2750*/ 	.short	0x010a
        /*2752*/ 	.byte	0x3f
	.zero		1


	//   ....[35]....
        /*2754*/ 	.word	0x0001e680
        /*2758*/ 	.word	0x00000003
        /*275c*/ 	.word	0x00000000
        /*2760*/ 	.short	0x010a
        /*2762*/ 	.byte	0x3f
	.zero		1


	//   ....[36]....
        /*2764*/ 	.word	0x0001e710
        /*2768*/ 	.word	0x00000003
        /*276c*/ 	.word	0x00000000
        /*2770*/ 	.short	0x010a
        /*2772*/ 	.byte	0x3f
	.zero		1


	//   ....[37]....
        /*2774*/ 	.word	0x0001e7a0
        /*2778*/ 	.word	0x00000003
        /*277c*/ 	.word	0x00000000
        /*2780*/ 	.short	0x010a
        /*2782*/ 	.byte	0x3f
	.zero		1


	//   ....[38]....
        /*2784*/ 	.word	0x0001e830
        /*2788*/ 	.word	0x00000003
        /*278c*/ 	.word	0x00000000
        /*2790*/ 	.short	0x010a
        /*2792*/ 	.byte	0x3f
	.zero		1


	//   ....[39]....
        /*2794*/ 	.word	0x0001e8c0
        /*2798*/ 	.word	0x00000003
        /*279c*/ 	.word	0x00000000
        /*27a0*/ 	.short	0x010a
        /*27a2*/ 	.byte	0x3f
	.zero		1


	//   ....[40]....
        /*27a4*/ 	.word	0x0001e950
        /*27a8*/ 	.word	0x00000003
        /*27ac*/ 	.word	0x00000000
        /*27b0*/ 	.short	0x010a
        /*27b2*/ 	.byte	0x3f
	.zero		1


	//   ....[41]....
        /*27b4*/ 	.word	0x0001e9e0
        /*27b8*/ 	.word	0x00000003
        /*27bc*/ 	.word	0x00000000
        /*27c0*/ 	.short	0x010a
        /*27c2*/ 	.byte	0x3f
	.zero		1


	//   ....[42]....
        /*27c4*/ 	.word	0x0001ea70
        /*27c8*/ 	.word	0x00000003
        /*27cc*/ 	.word	0x00000000
        /*27d0*/ 	.short	0x010a
        /*27d2*/ 	.byte	0x3f
	.zero		1


	//   ....[43]....
        /*27d4*/ 	.word	0x0001ead0
        /*27d8*/ 	.word	0x00000003
        /*27dc*/ 	.word	0x00000000
        /*27e0*/ 	.short	0x010a
        /*27e2*/ 	.byte	0x3f
	.zero		1


	//   ....[44]....
        /*27e4*/ 	.word	0x0001eb30
        /*27e8*/ 	.word	0x00000006
        /*27ec*/ 	.word	0x00000000
        /*27f0*/ 	.short	0x010a
        /*27f2*/ 	.byte	0x3f
	.zero		1


	//   ....[45]....
        /*27f4*/ 	.word	0x0001ec00
        /*27f8*/ 	.word	0x0000000e
        /*27fc*/ 	.word	0x00000058
        /*2800*/ 	.short	0x010a
        /*2802*/ 	.byte	0x3f
	.zero		1


	//   ....[46]....
        /*2804*/ 	.word	0x0001ecd0
        /*2808*/ 	.word	0x00000004
        /*280c*/ 	.word	0x00000000
        /*2810*/ 	.short	0x010a
        /*2812*/ 	.byte	0x3f
	.zero		1


	//   ....[47]....
        /*2814*/ 	.word	0x0001ed20
        /*2818*/ 	.word	0x00000003
        /*281c*/ 	.word	0x00000000
        /*2820*/ 	.short	0x010a
        /*2822*/ 	.byte	0x3f
	.zero		1


	//   ....[48]....
        /*2824*/ 	.word	0x0001ed70
        /*2828*/ 	.word	0x00000003
        /*282c*/ 	.word	0x00000000
        /*2830*/ 	.short	0x010a
        /*2832*/ 	.byte	0x3f
	.zero		1


	//   ....[49]....
        /*2834*/ 	.word	0x0001edc0
        /*2838*/ 	.word	0x00000003
        /*283c*/ 	.word	0x00000000
        /*2840*/ 	.short	0x010a
        /*2842*/ 	.byte	0x3f
	.zero		1


	//   ....[50]....
        /*2844*/ 	.word	0x0001ee10
        /*2848*/ 	.word	0x00000003
        /*284c*/ 	.word	0x00000000
        /*2850*/ 	.short	0x010a
        /*2852*/ 	.byte	0x3f
	.zero		1


	//   ....[51]....
        /*2854*/ 	.word	0x0001ee60
        /*2858*/ 	.word	0x00000003
        /*285c*/ 	.word	0x00000000
        /*2860*/ 	.short	0x010a
        /*2862*/ 	.byte	0x3f
	.zero		1


	//   ....[52]....
        /*2864*/ 	.word	0x0001eeb0
        /*2868*/ 	.word	0x00000003
        /*286c*/ 	.word	0x00000000
        /*2870*/ 	.short	0x010a
        /*2872*/ 	.byte	0x3f
	.zero		1


	//   ....[53]....
        /*2874*/ 	.word	0x0001ef00
        /*2878*/ 	.word	0x00000003
        /*287c*/ 	.word	0x00000000
        /*2880*/ 	.short	0x010a
        /*2882*/ 	.byte	0x3f
	.zero		1


	//   ....[54]....
        /*2884*/ 	.word	0x0001ef50
        /*2888*/ 	.word	0x00000003
        /*288c*/ 	.word	0x00000000
        /*2890*/ 	.short	0x010a
        /*2892*/ 	.byte	0x3f
	.zero		1


	//   ....[55]....
        /*2894*/ 	.word	0x0001efa0
        /*2898*/ 	.word	0x00000003
        /*289c*/ 	.word	0x00000000
        /*28a0*/ 	.short	0x010a
        /*28a2*/ 	.byte	0x3f
	.zero		1


	//----- nvinfo : EIATTR_NUM_MBARRIERS
	.align		4
.L_37:
        /*28a4*/ 	.byte	0x03, 0x38
        /*28a6*/ 	.short	0x0018


	//----- nvinfo : EIATTR_EXIT_INSTR_OFFSETS
	.align		4
        /*28a8*/ 	.byte	0x04, 0x1c
        /*28aa*/ 	.short	(.L_39 - .L_38)


	//   ....[0]....
.L_38:
        /*28ac*/ 	.word	0x00000750


	//   ....[1]....
        /*28b0*/ 	.word	0x00001070


	//   ....[2]....
        /*28b4*/ 	.word	0x0001cfc0


	//   ....[3]....
        /*28b8*/ 	.word	0x0001d630


	//   ....[4]....
        /*28bc*/ 	.word	0x0001eac0


	//----- nvinfo : EIATTR_MAX_THREADS
	.align		4
.L_39:
        /*28c0*/ 	.byte	0x04, 0x05
        /*28c2*/ 	.short	(.L_41 - .L_40)
.L_40:
        /*28c4*/ 	.word	0x00000180
        /*28c8*/ 	.word	0x00000001
        /*28cc*/ 	.word	0x00000001


	//----- nvinfo : EIATTR_CRS_STACK_SIZE
	.align		4
.L_41:
        /*28d0*/ 	.byte	0x04, 0x1e
        /*28d2*/ 	.short	(.L_43 - .L_42)
.L_42:
        /*28d4*/ 	.word	0x00000000


	//----- nvinfo : EIATTR_CBANK_PARAM_SIZE
	.align		4
.L_43:
        /*28d8*/ 	.byte	0x03, 0x19
        /*28da*/ 	.short	0x0470


	//----- nvinfo : EIATTR_PARAM_CBANK
	.align		4
        /*28dc*/ 	.byte	0x04, 0x0a
        /*28de*/ 	.short	(.L_45 - .L_44)
	.align		4
.L_44:
        /*28e0*/ 	.word	index@(.nv.constant0._ZN7cutlass13device_kernelINS_4gemm6kernel13GemmUniversalIN4cute5tupleIJiiiiEEENS1_10collective13CollectiveMmaINS1_34MainloopSm90TmaGmmaWarpSpecializedILi11ENS5_IJNS4_1CILi1EEESB_SB_EEENS1_35KernelTmaWarpSpecializedCooperativeEEENS5_IJNSA_ILi384EEENSA_ILi256EEENSA_ILi16EEEEEENS_6half_tENS5_IJlSB_lEEESJ_SK_NS4_8TiledMMAINS4_8MMA_AtomIJNS4_4SM904GMMA26MMA_64x256x16_F32F16F16_SSILNSO_5MajorE0ELSQ_0ELNSO_7ScaleInE1ELSR_1EEEEEENS4_6LayoutINS5_IJNSA_ILi2EEESB_SB_EEENS5_IJSB_NSA_ILi0EEESX_EEEEENS5_IJNS4_10UnderscoreES10_S10_EEEEENS4_13SM90_TMA_LOADENS4_14ComposedLayoutINS4_7SwizzleILi1ELi4ELi3EEENS4_18smem_ptr_flag_bitsILi16EEENSU_INS5_IJNSA_ILi8EEESH_EEENS5_IJSH_SB_EEEEEEEvNS4_8identityES13_S1D_vS1E_EENS_8epilogue10collective6detail29Sm90TmaWarpSpecializedAdapterINS1H_15DefaultEpilogueISJ_SK_SK_NS1G_6thread17LinearCombinationISJ_Li1EffLNS1L_9ScaleType4KindE0ELNS_15FloatRoundStyleE2ESJ_EENS1_15EpilogueDefaultEEEEEvvEEEEvNT_6ParamsE)
        /*28e4*/ 	.short	0x0210
        /*28e6*/ 	.short	0x0470


	//----- nvinfo : EIATTR_SW_WAR
	.align		4
.L_45:
        /*28e8*/ 	.byte	0x04, 0x36
        /*28ea*/ 	.short	(.L_47 - .L_46)
.L_46:
        /*28ec*/ 	.word	0x00000008
.L_47:


//--------------------- .nv.callgraph             --------------------------
	.section	.nv.callgraph,"",@"SHT_CUDA_CALLGRAPH"
	.align	4
	.sectionentsize	8
	.align		4
        /*0000*/ 	.word	0x00000000
	.align		4
        /*0004*/ 	.word	0xffffffff
	.align		4
        /*0008*/ 	.word	index@(_ZN7cutlass13device_kernelINS_4gemm6kernel13GemmUniversalIN4cute5tupleIJiiiiEEENS1_10collective13CollectiveMmaINS1_34MainloopSm90TmaGmmaWarpSpecializedILi11ENS5_IJNS4_1CILi1EEESB_SB_EEENS1_35KernelTmaWarpSpecializedCooperativeEEENS5_IJNSA_ILi384EEENSA_ILi256EEENSA_ILi16EEEEEENS_6half_tENS5_IJlSB_lEEESJ_SK_NS4_8TiledMMAINS4_8MMA_AtomIJNS4_4SM904GMMA26MMA_64x256x16_F32F16F16_SSILNSO_5MajorE0ELSQ_0ELNSO_7ScaleInE1ELSR_1EEEEEENS4_6LayoutINS5_IJNSA_ILi2EEESB_SB_EEENS5_IJSB_NSA_ILi0EEESX_EEEEENS5_IJNS4_10UnderscoreES10_S10_EEEEENS4_13SM90_TMA_LOADENS4_14ComposedLayoutINS4_7SwizzleILi1ELi4ELi3EEENS4_18smem_ptr_flag_bitsILi16EEENSU_INS5_IJNSA_ILi8EEESH_EEENS5_IJSH_SB_EEEEEEEvNS4_8identityES13_S1D_vS1E_EENS_8epilogue10collective6detail29Sm90TmaWarpSpecializedAdapterINS1H_15DefaultEpilogueISJ_SK_SK_NS1G_6thread17LinearCombinationISJ_Li1EffLNS1L_9ScaleType4KindE0ELNS_15FloatRoundStyleE2ESJ_EENS1_15EpilogueDefaultEEEEEvvEEEEvNT_6ParamsE)
	.align		4
        /*000c*/ 	.word	index@(__assertfail)
	.align		4
        /*0010*/ 	.word	0x00000000
	.align		4
        /*0014*/ 	.word	0xfffffffe
	.align		4
        /*0018*/ 	.word	0x00000000
	.align		4
        /*001c*/ 	.word	0xfffffffd
	.align		4
        /*0020*/ 	.word	0x00000000
	.align		4
        /*0024*/ 	.word	0xfffffffc


//--------------------- .nv.constant4             --------------------------
	.section	.nv.constant4,"a",@progbits
	.align	8
	.align		8
.nv.constant4:
        /*0000*/ 	.dword	__assertfail
	.align		8
        /*0008*/ 	.dword	__unnamed_1
	.align		8
        /*0010*/ 	.dword	_ZN39_INTERNAL_b514fb45_4_k_cu_265232f9_59804cuda3std3__45__cpo5beginE
	.align		8
        /*0018*/ 	.dword	_ZN39_INTERNAL_b514fb45_4_k_cu_265232f9_59804cuda3std3__45__cpo3endE
	.align		8
        /*0020*/ 	.dword	_ZN39_INTERNAL_b514fb45_4_k_cu_265232f9_59804cuda3std3__45__cpo6cbeginE
	.align		8
        /*0028*/ 	.dword	_ZN39_INTERNAL_b514fb45_4_k_cu_265232f9_59804cuda3std3__45__cpo4cendE
	.align		8
        /*0030*/ 	.dword	_ZN39_INTERNAL_b514fb45_4_k_cu_265232f9_59804cuda3std3__441_GLOBAL__N__b514fb45_4_k_cu_265232f9_59806ignoreE
	.align		8
        /*0038*/ 	.dword	_ZN39_INTERNAL_b514fb45_4_k_cu_265232f9_59804cuda3std3__419piecewise_constructE
	.align		8
        /*0040*/ 	.dword	_ZN39_INTERNAL_b514fb45_4_k_cu_265232f9_59804cuda3std3__48in_placeE
	.align		8
        /*0048*/ 	.dword	_ZN39_INTERNAL_b514fb45_4_k_cu_265232f9_59804cuda3std6ranges3__45__cpo4swapE
	.align		8
        /*0050*/ 	.dword	_ZN39_INTERNAL_b514fb45_4_k_cu_265232f9_59804cuda3std6ranges3__45__cpo9iter_moveE
	.align		8
        /*0058*/ 	.dword	_ZN39_INTERNAL_b514fb45_4_k_cu_265232f9_59804cute7productE
	.align		8
        /*0060*/ 	.dword	_ZN39_INTERNAL_b514fb45_4_k_cu_265232f9_59804cute1_E
	.align		8
        /*0068*/ 	.dword	$str$22
	.align		8
        /*0070*/ 	.dword	$str$23


//--------------------- .text._ZN7cutlass13device_kernelINS_4gemm6kernel13GemmUniversalIN4cute5tupleIJiiiiEEENS1_10collective13CollectiveMmaINS1_34MainloopSm90TmaGmmaWarpSpecializedILi11ENS5_IJNS4_1CILi1EEESB_SB_EEENS1_35KernelTmaWarpSpecializedCooperativeEEENS5_IJNSA_ILi384EEENSA_ILi256EEENSA_ILi16EEEEEENS_6half_tENS5_IJlSB_lEEESJ_SK_NS4_8TiledMMAINS4_8MMA_AtomIJNS4_4SM904GMMA26MMA_64x256x16_F32F16F16_SSILNSO_5MajorE0ELSQ_0ELNSO_7ScaleInE1ELSR_1EEEEEENS4_6LayoutINS5_IJNSA_ILi2EEESB_SB_EEENS5_IJSB_NSA_ILi0EEESX_EEEEENS5_IJNS4_10UnderscoreES10_S10_EEEEENS4_13SM90_TMA_LOADENS4_14ComposedLayoutINS4_7SwizzleILi1ELi4ELi3EEENS4_18smem_ptr_flag_bitsILi16EEENSU_INS5_IJNSA_ILi8EEESH_EEENS5_IJSH_SB_EEEEEEEvNS4_8identityES13_S1D_vS1E_EENS_8epilogue10collective6detail29Sm90TmaWarpSpecializedAdapterINS1H_15DefaultEpilogueISJ_SK_SK_NS1G_6thread17LinearCombinationISJ_Li1EffLNS1L_9ScaleType4KindE0ELNS_15FloatRoundStyleE2ESJ_EENS1_15EpilogueDefaultEEEEEvvEEEEvNT_6ParamsE --------------------------
	.section	.text._ZN7cutlass13device_kernelINS_4gemm6kernel13GemmUniversalIN4cute5tupleIJiiiiEEENS1_10collective13CollectiveMmaINS1_34MainloopSm90TmaGmmaWarpSpecializedILi11ENS5_IJNS4_1CILi1EEESB_SB_EEENS1_35KernelTmaWarpSpecializedCooperativeEEENS5_IJNSA_ILi384EEENSA_ILi256EEENSA_ILi16EEEEEENS_6half_tENS5_IJlSB_lEEESJ_SK_NS4_8TiledMMAINS4_8MMA_AtomIJNS4_4SM904GMMA26MMA_64x256x16_F32F16F16_SSILNSO_5MajorE0ELSQ_0ELNSO_7ScaleInE1ELSR_1EEEEEENS4_6LayoutINS5_IJNSA_ILi2EEESB_SB_EEENS5_IJSB_NSA_ILi0EEESX_EEEEENS5_IJNS4_10UnderscoreES10_S10_EEEEENS4_13SM90_TMA_LOADENS4_14ComposedLayoutINS4_7SwizzleILi1ELi4ELi3EEENS4_18smem_ptr_flag_bitsILi16EEENSU_INS5_IJNSA_ILi8EEESH_EEENS5_IJSH_SB_EEEEEEEvNS4_8identityES13_S1D_vS1E_EENS_8epilogue10collective6detail29Sm90TmaWarpSpecializedAdapterINS1H_15DefaultEpilogueISJ_SK_SK_NS1G_6thread17LinearCombinationISJ_Li1EffLNS1L_9ScaleType4KindE0ELNS_15FloatRoundStyleE2ESJ_EENS1_15EpilogueDefaultEEEEEvvEEEEvNT_6ParamsE,"ax",@progbits
	.align	128
.text._ZN7cutlass13device_kernelINS_4gemm6kernel13GemmUniversalIN4cute5tupleIJiiiiEEENS1_10collective13CollectiveMmaINS1_34MainloopSm90TmaGmmaWarpSpecializedILi11ENS5_IJNS4_1CILi1EEESB_SB_EEENS1_35KernelTmaWarpSpecializedCooperativeEEENS5_IJNSA_ILi384EEENSA_ILi256EEENSA_ILi16EEEEEENS_6half_tENS5_IJlSB_lEEESJ_SK_NS4_8TiledMMAINS4_8MMA_AtomIJNS4_4SM904GMMA26MMA_64x256x16_F32F16F16_SSILNSO_5MajorE0ELSQ_0ELNSO_7ScaleInE1ELSR_1EEEEEENS4_6LayoutINS5_IJNSA_ILi2EEESB_SB_EEENS5_IJSB_NSA_ILi0EEESX_EEEEENS5_IJNS4_10UnderscoreES10_S10_EEEEENS4_13SM90_TMA_LOADENS4_14ComposedLayoutINS4_7SwizzleILi1ELi4ELi3EEENS4_18smem_ptr_flag_bitsILi16EEENSU_INS5_IJNSA_ILi8EEESH_EEENS5_IJSH_SB_EEEEEEEvNS4_8identityES13_S1D_vS1E_EENS_8epilogue10collective6detail29Sm90TmaWarpSpecializedAdapterINS1H_15DefaultEpilogueISJ_SK_SK_NS1G_6thread17LinearCombinationISJ_Li1EffLNS1L_9ScaleType4KindE0ELNS_15FloatRoundStyleE2ESJ_EENS1_15EpilogueDefaultEEEEEvvEEEEvNT_6ParamsE:
        .type           _ZN7cutlass13device_kernelINS_4gemm6kernel13GemmUniversalIN4cute5tupleIJiiiiEEENS1_10collective13CollectiveMmaINS1_34MainloopSm90TmaGmmaWarpSpecializedILi11ENS5_IJNS4_1CILi1EEESB_SB_EEENS1_35KernelTmaWarpSpecializedCooperativeEEENS5_IJNSA_ILi384EEENSA_ILi256EEENSA_ILi16EEEEEENS_6half_tENS5_IJlSB_lEEESJ_SK_NS4_8TiledMMAINS4_8MMA_AtomIJNS4_4SM904GMMA26MMA_64x256x16_F32F16F16_SSILNSO_5MajorE0ELSQ_0ELNSO_7ScaleInE1ELSR_1EEEEEENS4_6LayoutINS5_IJNSA_ILi2EEESB_SB_EEENS5_IJSB_NSA_ILi0EEESX_EEEEENS5_IJNS4_10UnderscoreES10_S10_EEEEENS4_13SM90_TMA_LOADENS4_14ComposedLayoutINS4_7SwizzleILi1ELi4ELi3EEENS4_18smem_ptr_flag_bitsILi16EEENSU_INS5_IJNSA_ILi8EEESH_EEENS5_IJSH_SB_EEEEEEEvNS4_8identityES13_S1D_vS1E_EENS_8epilogue10collective6detail29Sm90TmaWarpSpecializedAdapterINS1H_15DefaultEpilogueISJ_SK_SK_NS1G_6thread17LinearCombinationISJ_Li1EffLNS1L_9ScaleType4KindE0ELNS_15FloatRoundStyleE2ESJ_EENS1_15EpilogueDefaultEEEEEvvEEEEvNT_6ParamsE,@function
        .size           _ZN7cutlass13device_kernelINS_4gemm6kernel13GemmUniversalIN4cute5tupleIJiiiiEEENS1_10collective13CollectiveMmaINS1_34MainloopSm90TmaGmmaWarpSpecializedILi11ENS5_IJNS4_1CILi1EEESB_SB_EEENS1_35KernelTmaWarpSpecializedCooperativeEEENS5_IJNSA_ILi384EEENSA_ILi256EEENSA_ILi16EEEEEENS_6half_tENS5_IJlSB_lEEESJ_SK_NS4_8TiledMMAINS4_8MMA_AtomIJNS4_4SM904GMMA26MMA_64x256x16_F32F16F16_SSILNSO_5MajorE0ELSQ_0ELNSO_7ScaleInE1ELSR_1EEEEEENS4_6LayoutINS5_IJNSA_ILi2EEESB_SB_EEENS5_IJSB_NSA_ILi0EEESX_EEEEENS5_IJNS4_10UnderscoreES10_S10_EEEEENS4_13SM90_TMA_LOADENS4_14ComposedLayoutINS4_7SwizzleILi1ELi4ELi3EEENS4_18smem_ptr_flag_bitsILi16EEENSU_INS5_IJNSA_ILi8EEESH_EEENS5_IJSH_SB_EEEEEEEvNS4_8identityES13_S1D_vS1E_EENS_8epilogue10collective6detail29Sm90TmaWarpSpecializedAdapterINS1H_15DefaultEpilogueISJ_SK_SK_NS1G_6thread17LinearCombinationISJ_Li1EffLNS1L_9ScaleType4KindE0ELNS_15FloatRoundStyleE2ESJ_EENS1_15EpilogueDefaultEEEEEvvEEEEvNT_6ParamsE,(.L_x_349 - _ZN7cutlass13device_kernelINS_4gemm6kernel13GemmUniversalIN4cute5tupleIJiiiiEEENS1_10collective13CollectiveMmaINS1_34MainloopSm90TmaGmmaWarpSpecializedILi11ENS5_IJNS4_1CILi1EEESB_SB_EEENS1_35KernelTmaWarpSpecializedCooperativeEEENS5_IJNSA_ILi384EEENSA_ILi256EEENSA_ILi16EEEEEENS_6half_tENS5_IJlSB_lEEESJ_SK_NS4_8TiledMMAINS4_8MMA_AtomIJNS4_4SM904GMMA26MMA_64x256x16_F32F16F16_SSILNSO_5MajorE0ELSQ_0ELNSO_7ScaleInE1ELSR_1EEEEEENS4_6LayoutINS5_IJNSA_ILi2EEESB_SB_EEENS5_IJSB_NSA_ILi0EEESX_EEEEENS5_IJNS4_10UnderscoreES10_S10_EEEEENS4_13SM90_TMA_LOADENS4_14ComposedLayoutINS4_7SwizzleILi1ELi4ELi3EEENS4_18smem_ptr_flag_bitsILi16EEENSU_INS5_IJNSA_ILi8EEESH_EEENS5_IJSH_SB_EEEEEEEvNS4_8identityES13_S1D_vS1E_EENS_8epilogue10collective6detail29Sm90TmaWarpSpecializedAdapterINS1H_15DefaultEpilogueISJ_SK_SK_NS1G_6thread17LinearCombinationISJ_Li1EffLNS1L_9ScaleType4KindE0ELNS_15FloatRoundStyleE2ESJ_EENS1_15EpilogueDefaultEEEEEvvEEEEvNT_6ParamsE)
        .other          _ZN7cutlass13device_kernelINS_4gemm6kernel13GemmUniversalIN4cute5tupleIJiiiiEEENS1_10collective13CollectiveMmaINS1_34MainloopSm90TmaGmmaWarpSpecializedILi11ENS5_IJNS4_1CILi1EEESB_SB_EEENS1_35KernelTmaWarpSpecializedCooperativeEEENS5_IJNSA_ILi384EEENSA_ILi256EEENSA_ILi16EEEEEENS_6half_tENS5_IJlSB_lEEESJ_SK_NS4_8TiledMMAINS4_8MMA_AtomIJNS4_4SM904GMMA26MMA_64x256x16_F32F16F16_SSILNSO_5MajorE0ELSQ_0ELNSO_7ScaleInE1ELSR_1EEEEEENS4_6LayoutINS5_IJNSA_ILi2EEESB_SB_EEENS5_IJSB_NSA_ILi0EEESX_EEEEENS5_IJNS4_10UnderscoreES10_S10_EEEEENS4_13SM90_TMA_LOADENS4_14ComposedLayoutINS4_7SwizzleILi1ELi4ELi3EEENS4_18smem_ptr_flag_bitsILi16EEENSU_INS5_IJNSA_ILi8EEESH_EEENS5_IJSH_SB_EEEEEEEvNS4_8identityES13_S1D_vS1E_EENS_8epilogue10collective6detail29Sm90TmaWarpSpecializedAdapterINS1H_15DefaultEpilogueISJ_SK_SK_NS1G_6thread17LinearCombinationISJ_Li1EffLNS1L_9ScaleType4KindE0ELNS_15FloatRoundStyleE2ESJ_EENS1_15EpilogueDefaultEEEEEvvEEEEvNT_6ParamsE,@"STO_CUDA_ENTRY STV_DEFAULT"
_ZN7cutlass13device_kernelINS_4gemm6kernel13GemmUniversalIN4cute5tupleIJiiiiEEENS1_10collective13CollectiveMmaINS1_34MainloopSm90TmaGmmaWarpSpecializedILi11ENS5_IJNS4_1CILi1EEESB_SB_EEENS1_35KernelTmaWarpSpecializedCooperativeEEENS5_IJNSA_ILi384EEENSA_ILi256EEENSA_ILi16EEEEEENS_6half_tENS5_IJlSB_lEEESJ_SK_NS4_8TiledMMAINS4_8MMA_AtomIJNS4_4SM904GMMA26MMA_64x256x16_F32F16F16_SSILNSO_5MajorE0ELSQ_0ELNSO_7ScaleInE1ELSR_1EEEEEENS4_6LayoutINS5_IJNSA_ILi2EEESB_SB_EEENS5_IJSB_NSA_ILi0EEESX_EEEEENS5_IJNS4_10UnderscoreES10_S10_EEEEENS4_13SM90_TMA_LOADENS4_14ComposedLayoutINS4_7SwizzleILi1ELi4ELi3EEENS4_18smem_ptr_flag_bitsILi16EEENSU_INS5_IJNSA_ILi8EEESH_EEENS5_IJSH_SB_EEEEEEEvNS4_8identityES13_S1D_vS1E_EENS_8epilogue10collective6detail29Sm90TmaWarpSpecializedAdapterINS1H_15DefaultEpilogueISJ_SK_SK_NS1G_6thread17LinearCombinationISJ_Li1EffLNS1L_9ScaleType4KindE0ELNS_15FloatRoundStyleE2ESJ_EENS1_15EpilogueDefaultEEEEEvvEEEEvNT_6ParamsE:
[----:B------:R-:W0:Y:S02]  /*0000*/  LDC R1, c[0x0][0x28] ;  /* 0x00000a00ff017b82 */ /* 0x000e240000000800 */
[----:B0-----:R-:W-:Y:S01]  /*0010*/  VIADD R1, R1, 0xfffff948 ;  /* 0xfffff94801017836 */ /* 0x001fe20000000000 */
[----:B------:R-:W0:Y:S01]  /*0020*/  S2R R2, SR_TID.X ;  /* 0x0000000000027919 */ /* 0x000e220000002100 */
[----:B------:R-:W-:Y:S01]  /*0030*/  ELECT P0, URZ, PT ;  /* 0x00000000003f782f */ /* 0x000fe20003800000 */
[----:B------:R-:W-:Y:S01]  /*0040*/  BSSY B0, `(.L_x_0) ;  /* 0x0000015000007945 */ /* 0x000fe20003800000 */
[--C-:B0-----:R-:W-:Y:S02]  /*0050*/  SHF.R.U32.HI R0, RZ, 0x5, R2.reuse ;  /* 0x00000005ff007819 */ /* 0x101fe40000011602 */
[----:B------:R-:W-:-:S03]  /*0060*/  SHF.R.U32.HI R2, RZ, 0x7, R2 ;  /* 0x00000007ff027819 */ /* 0x000fc60000011602 */
[----:B------:R-:W0:Y:S04]  /*0070*/  SHFL.IDX PT, R3, R0, RZ, 0x1f ;  /* 0x00001fff00037589 */ /* 0x000e2800000e0000 */
[----:B------:R-:W1:Y:S01]  /*0080*/  SHFL.IDX PT, R2, R2, RZ, 0x1f ;  /* 0x00001fff02027589 */ /* 0x000e6200000e0000 */
[----:B0-----:R-:W-:Y:S02]  /*0090*/  R2UR UR4, R3 ;  /* 0x00000000030472ca */ /* 0x001fe400000e0000 */
[----:B-1----:R-:W-:-:S11]  /*00a0*/  R2UR UR6, R2 ;  /* 0x00000000020672ca */ /* 0x002fd600000e0000 */
[----:B------:R-:W-:Y:S02]  /*00b0*/  USHF.R.S32.HI UR5, URZ, 0x1f, UR4 ;  /* 0x0000001f3f057899 */ /* 0x000fe40008011404 */
[----:B------:R-:W-:Y:S02]  /*00c0*/  ISETP.NE.OR P0, PT, RZ, UR4, !P0 ;  /* 0x00000004ff007c0c */ /* 0x000fe4000c705670 */
[----:B------:R-:W-:-:S04]  /*00d0*/  ULEA.HI UR5, UR5, UR4, URZ, 0x2 ;  /* 0x0000000405057291 */ /* 0x000fc8000f8f103f */
[----:B------:R-:W-:-:S04]  /*00e0*/  ULOP3.LUT UR5, UR5, 0xfffffffc, URZ, 0xc0, !UPT ;  /* 0xfffffffc05057892 */ /* 0x000fc8000f8ec03f */
[----:B------:R-:W-:-:S03]  /*00f0*/  UIADD3 UR8, UR4, -UR5, URZ ;  /* 0x8000000504087290 */ /* 0x000fc6000fffe03f */
[----:B------:R-:W-:Y:S09]  /*0100*/  @P0 BRA `(.L_x_1) ;  /* 0x0000000000200947 */ /* 0x000ff20003800000 */
[----:B------:R-:W-:Y:S02]  /*0110*/  ULDC.64 UR4, c[0x0][0x198] ;  /* 0x0000660000047ab9 */ /* 0x000fe40000000a00 */
[----:B------:R-:W-:Y:S02]  /*0120*/  UIADD3 UR10, UP0, UR4, 0xf0, URZ ;  /* 0x000000f0040a7890 */ /* 0x000fe4000ff1e03f */
[----:B------:R-:W-:Y:S02]  /*0130*/  UIADD3 UR4, UP1, UR4, 0x1f0, URZ ;  /* 0x000001f004047890 */ /* 0x000fe4000ff3e03f */
[----:B------:R-:W-:Y:S02]  /*0140*/  UIADD3.X UR11, URZ, UR5, URZ, UP0, !UPT ;  /* 0x000000053f0b7290 */ /* 0x000fe400087fe43f */
[----:B------:R-:W-:-:S07]  /*0150*/  UIADD3.X UR5, URZ, UR5, URZ, UP1, !UPT ;  /* 0x000000053f057290 */ /* 0x000fce0008ffe43f */
[----:B------:R0:W-:Y:S02]  /*0160*/  UTMACCTL.PF [UR10] ;  /* 0x000000000a0079b9 */ /* 0x0001e40008040000 */
[----:B------:R0:W-:Y:S02]  /*0170*/  UTMACCTL.PF [UR4] ;  /* 0x00000000040079b9 */ /* 0x0001e40008040000 */
[----:B0-----:R-:W-:Y:S01]  /*0180*/  NOP ;  /* 0x0000000000007918 */ /* 0x001fe20000000000 */
.L_x_1:
[----:B------:R-:W-:Y:S05]  /*0190*/  BSYNC B0 ;  /* 0x0000000000007941 */ /* 0x000fea0003800000 */
.L_x_0:
[----:B------:R-:W0:Y:S01]  /*01a0*/  SHFL.IDX PT, R2, R0, RZ, 0x1f ;  /* 0x00001fff00027589 */ /* 0x000e2200000e0000 */
[----:B------:R-:W-:Y:S01]  /*01b0*/  UISETP.NE.AND UP0, UPT, UR8, 0x3, UPT ;  /* 0x000000030800788c */ /* 0x000fe2000bf05270 */
[----:B------:R-:W-:Y:S01]  /*01c0*/  ISETP.NE.AND P1, PT, RZ, UR6, PT ;  /* 0x00000006ff007c0c */ /* 0x000fe2000bf25270 */
[----:B------:R-:W-:Y:S02]  /*01d0*/  UIADD3 UR10, UR6, -0x1, URZ ;  /* 0xffffffff060a7890 */ /* 0x000fe4000fffe03f */
[----:B------:R-:W-:Y:S02]  /*01e0*/  UISETP.EQ.OR UP0, UPT, UR8, URZ, !UP0 ;  /* 0x0000003f0800728c */ /* 0x000fe4000c702670 */
[----:B------:R-:W-:Y:S02]  /*01f0*/  UISETP.GE.U32.AND UP1, UPT, UR10, 0x2, UPT ;  /* 0x000000020a00788c */ /* 0x000fe4000bf26070 */
[----:B------:R-:W-:-:S04]  /*0200*/  UISETP.EQ.AND UP0, UPT, UR6, URZ, UP0 ;  /* 0x0000003f0600728c */ /* 0x000fc80008702270 */
[----:B------:R-:W-:-:S04]  /*0210*/  USEL UR40, URZ, 0x1, !UP0 ;  /* 0x000000013f287887 */ /* 0x000fc8000c000000 */
[----:B------:R-:W-:Y:S01]  /*0220*/  USEL UR40, UR40, 0x2, UP1 ;  /* 0x0000000228287887 */ /* 0x000fe20008800000 */
[----:B0-----:R-:W-:-:S13]  /*0230*/  ISETP.NE.AND P0, PT, R2, RZ, PT ;  /* 0x000000ff0200720c */ /* 0x001fda0003f05270 */
[----:B------:R-:W-:Y:S05]  /*0240*/  @P0 BRA `(.L_x_2) ;  /* 0x00000000009c0947 */ /* 0x000fea0003800000 */
[----:B------:R-:W-:Y:S01]  /*0250*/  ELECT P0, URZ, PT ;  /* 0x00000000003f782f */ /* 0x000fe20003800000 */
[----:B------:R-:W-:-:S12]  /*0260*/  BSSY B0, `(.L_x_2) ;  /* 0x0000025000007945 */ /* 0x000fd80003800000 */
[----:B------:R-:W-:Y:S05]  /*0270*/  @!P0 BRA `(.L_x_3) ;  /* 0x00000000008c8947 */ /* 0x000fea0003800000 */
[----:B------:R-:W0:Y:S01]  /*0280*/  S2UR UR9, SR_CgaCtaId ;  /* 0x00000000000979c3 */ /* 0x000e220000008800 */
[----:B------:R-:W-:Y:S01]  /*0290*/  UMOV UR4, 0x400 ;  /* 0x0000040000047882 */ /* 0x000fe20000000000 */
[----:B------:R-:W-:Y:S01]  /*02a0*/  UMOV UR5, 0x1 ;  /* 0x0000000100057882 */ /* 0x000fe20000000000 */
[----:B------:R-:W-:Y:S02]  /*02b0*/  UMOV UR6, 0x100 ;  /* 0x0000010000067882 */ /* 0x000fe40000000000 */
[----:B------:R-:W-:-:S04]  /*02c0*/  UIADD3 UR6, -UR6, 0x100000, URZ ;  /* 0x0010000006067890 */ /* 0x000fc8000fffe13f */
[----:B------:R-:W-:Y:S02]  /*02d0*/  USHF.L.U32 UR7, UR6, 0xb, URZ ;  /* 0x0000000b06077899 */ /* 0x000fe4000800063f */
[----:B------:R-:W-:Y:S02]  /*02e0*/  USHF.L.U32 UR6, UR6, 0x1, URZ ;  /* 0x0000000106067899 */ /* 0x000fe4000800063f */
[----:B0-----:R-:W-:Y:S02]  /*02f0*/  ULEA UR9, UR9, UR4, 0x18 ;  /* 0x0000000409097291 */ /* 0x001fe4000f8ec03f */
[----:B------:R-:W-:-:S04]  /*0300*/  UIADD3 UR4, -UR5, 0x100000, URZ ;  /* 0x0010000005047890 */ /* 0x000fc8000fffe13f */
[----:B------:R-:W-:Y:S02]  /*0310*/  USHF.L.U32 UR5, UR4, 0xb, URZ ;  /* 0x0000000b04057899 */ /* 0x000fe4000800063f */
[----:B------:R-:W-:Y:S01]  /*0320*/  USHF.L.U32 UR4, UR4, 0x1, URZ ;  /* 0x0000000104047899 */ /* 0x000fe2000800063f */
[----:B------:R-:W0:Y:S11]  /*0330*/  FENCE.VIEW.ASYNC.S ;  /* 0x00000000000073c6 */ /* 0x000e360000000000 */
[----:B0-----:R0:W1:Y:S01]  /*0340*/  SYNCS.EXCH.64 URZ, [UR9], UR4 ;  /* 0x00000004093f75b2 */ /* 0x0010620008000100 */
[----:B------:R0:W2:Y:S01]  /*0350*/  SYNCS.EXCH.64 URZ, [UR9+0x58], UR6 ;  /* 0x00005806093f75b2 */ /* 0x0000a20008000100 */
[----:B------:R0:W3:Y:S01]  /*0360*/  SYNCS.EXCH.64 URZ, [UR9+0x8], UR4 ;  /* 0x00000804093f75b2 */ /* 0x0000e20008000100 */
[----:B------:R0:W4:Y:S01]  /*0370*/  SYNCS.EXCH.64 URZ, [UR9+0x60], UR6 ;  /* 0x00006006093f75b2 */ /* 0x0001220008000100 */
[----:B------:R0:W0:Y:S01]  /*0380*/  SYNCS.EXCH.64 URZ, [UR9+0x10], UR4 ;  /* 0x00001004093f75b2 */ /* 0x0000220008000100 */
        /* <DEDUP_REMOVED lines=17> */
[----:B------:R-:W-:Y:S01]  /*04a0*/  NOP ;  /* 0x0000000000007918 */ /* 0x000fe20000000000 */
.L_x_3:
[----:B0-----:R-:W-:Y:S05]  /*04b0*/  BSYNC B0 ;  /* 0x0000000000007941 */ /* 0x001fea0003800000 */
.L_x_2:
[----:B------:R-:W0:Y:S01]  /*04c0*/  SHFL.IDX PT, R0, R0, RZ, 0x1f ;  /* 0x00001fff00007589 */ /* 0x000e2200000e0000 */
[----:B------:R-:W5:Y:S01]  /*04d0*/  LDC R2, c[0x0][0x65c] ;  /* 0x00019700ff027b82 */ /* 0x000f620000000800 */
[----:B------:R-:W-:Y:S01]  /*04e0*/  ELECT P0, URZ, PT ;  /* 0x00000000003f782f */ /* 0x000fe20003800000 */
[----:B------:R-:W-:Y:S01]  /*04f0*/  IMAD.MOV.U32 R5, RZ, RZ, RZ ;  /* 0x000000ffff057224 */ /* 0x000fe200078e00ff */
[----:B------:R-:W1:Y:S01]  /*0500*/  S2R R4, SR_CTAID.X ;  /* 0x0000000000047919 */ /* 0x000e620000002500 */
[----:B------:R-:W-:Y:S01]  /*0510*/  UMOV UR4, 0x20 ;  /* 0x0000002000047882 */ /* 0x000fe20000000000 */
[----:B------:R-:W-:Y:S01]  /*0520*/  NOP ;  /* 0x0000000000007918 */ /* 0x000fe20000000000 */
[----:B------:R-:W-:Y:S01]  /*0530*/  NOP ;  /* 0x0000000000007918 */ /* 0x000fe20000000000 */
[----:B0-----:R-:W-:Y:S02]  /*0540*/  ISETP.NE.OR P0, PT, R0, RZ, !P0 ;  /* 0x000000ff0000720c */ /* 0x001fe40004705670 */
[----:B-----5:R-:W-:Y:S01]  /*0550*/  ISETP.NE.AND P2, PT, R2, 0x1, PT ;  /* 0x000000010200780c */ /* 0x020fe20003f45270 */
[----:B------:R-:W0:Y:S10]  /*0560*/  S2R R0, SR_CTAID.Y ;  /* 0x0000000000007919 */ /* 0x000e340000002600 */
[----:B------:R-:W-:Y:S01]  /*0570*/  VOTEU.ALL UP0, P0 ;  /* 0x00000000003f7886 */ /* 0x000fe20000000000 */
[----:B------:R-:W-:Y:S01]  /*0580*/  VOTEU.ALL UP1, P0 ;  /* 0x00000000003f7886 */ /* 0x000fe20000020000 */
[----:B------:R-:W1:Y:S01]  /*0590*/  @P2 LDC R7, c[0x0][0x10] ;  /* 0x00000400ff072b82 */ /* 0x000e620000000800 */
[----:B------:R-:W-:-:S02]  /*05a0*/  @P2 IMAD.MOV.U32 R3, RZ, RZ, RZ ;  /* 0x000000ffff032224 */ /* 0x000fc400078e00ff */
[----:B------:R-:W-:Y:S01]  /*05b0*/  @P2 IMAD.MOV.U32 R11, RZ, RZ, RZ ;  /* 0x000000ffff0b2224 */ /* 0x000fe200078e00ff */
[----:B------:R-:W-:Y:S01]  /*05c0*/  @!UP0 UMOV UR6, 0x400 ;  /* 0x0000040000068882 */ /* 0x000fe20000000000 */
[----:B------:R-:W-:-:S04]  /*05d0*/  @!UP0 UIADD3 UR4, -UR4, 0x100000, URZ ;  /* 0x0010000004048890 */ /* 0x000fc8000fffe13f */
[----:B------:R-:W-:Y:S02]  /*05e0*/  @!UP0 USHF.L.U32 UR5, UR4, 0xb, URZ ;  /* 0x0000000b04058899 */ /* 0x000fe4000800063f */
[----:B------:R-:W-:Y:S01]  /*05f0*/  @!UP0 USHF.L.U32 UR4, UR4, 0x1, URZ ;  /* 0x0000000104048899 */ /* 0x000fe2000800063f */
[----:B------:R-:W5:Y:S08]  /*0600*/  @!P2 LDC R9, c[0x0][0xc] ;  /* 0x00000300ff09ab82 */ /* 0x000f700000000800 */
[----:B------:R-:W2:Y:S01]  /*0610*/  @!UP0 S2UR UR7, SR_CgaCtaId ;  /* 0x00000000000789c3 */ /* 0x000ea20000008800 */
[----:B0-----:R-:W-:-:S04]  /*0620*/  @P2 IMAD.MOV.U32 R2, RZ, RZ, R0 ;  /* 0x000000ffff022224 */ /* 0x001fc800078e0000 */
[----:B-1----:R-:W-:-:S04]  /*0630*/  @P2 IMAD.WIDE.U32 R6, R4, R7, R2 ;  /* 0x0000000704062225 */ /* 0x002fc800078e0002 */
[----:B------:R-:W-:Y:S02]  /*0640*/  @P2 IMAD.MOV.U32 R16, RZ, RZ, R6 ;  /* 0x000000ffff102224 */ /* 0x000fe400078e0006 */
[----:B------:R-:W-:Y:S02]  /*0650*/  @P2 IMAD.IADD R17, R7, 0x1, R11 ;  /* 0x0000000107112824 */ /* 0x000fe400078e020b */
[----:B-----5:R-:W-:-:S04]  /*0660*/  @!P2 IMAD.WIDE.U32 R2, R9, R0, R4 ;  /* 0x000000000902a225 */ /* 0x020fc800078e0004 */
[----:B------:R-:W-:Y:S02]  /*0670*/  @!P2 IMAD.MOV.U32 R16, RZ, RZ, R2 ;  /* 0x000000ffff10a224 */ /* 0x000fe400078e0002 */
[----:B------:R-:W-:Y:S01]  /*0680*/  @!P2 IMAD.MOV.U32 R17, RZ, RZ, R3 ;  /* 0x000000ffff11a224 */ /* 0x000fe200078e0003 */
[----:B--2---:R-:W-:Y:S02]  /*0690*/  @!UP0 ULEA UR6, UR7, UR6, 0x18 ;  /* 0x0000000607068291 */ /* 0x004fe4000f8ec03f */
[----:B------:R0:W-:Y:S01]  /*06a0*/  STL [R1+0x404], R16 ;  /* 0x0004041001007387 */ /* 0x0001e20000100800 */
[----:B------:R-:W-:-:S03]  /*06b0*/  VOTEU.ALL UP0, P0 ;  /* 0x00000000003f7886 */ /* 0x000fc60000000000 */
[----:B------:R0:W-:Y:S04]  /*06c0*/  STL [R1+0x400], R17 ;  /* 0x0004001101007387 */ /* 0x0001e80000100800 */
[----:B------:R-:W1:Y:S02]  /*06d0*/  FENCE.VIEW.ASYNC.S ;  /* 0x00000000000073c6 */ /* 0x000e640000000000 */
[----:B-1----:R0:W3:Y:S01]  /*06e0*/  @!UP0 SYNCS.EXCH.64 URZ, [UR6+0xc0], UR4 ;  /* 0x0000c004063f85b2 */ /* 0x0020e20008000100 */
[----:B------:R0:W3:Y:S01]  /*06f0*/  @!UP1 SYNCS.EXCH.64 URZ, [UR6+0xc8], UR4 ;  /* 0x0000c804063f95b2 */ /* 0x0000e20008000100 */
[----:B------:R-:W-:Y:S01]  /*0700*/  NOP ;  /* 0x0000000000007918 */ /* 0x000fe20000000000 */
[----:B---34-:R-:W-:Y:S06]  /*0710*/  BAR.SYNC.DEFER_BLOCKING 0x0 ;  /* 0x0000000000007b1d */ /* 0x018fec0000010000 */
[----:B0-----:R-:W-:Y:S05]  /*0720*/  @!P1 BRA `(.L_x_4) ;  /* 0x000001c800289947 */ /* 0x001fea0003800000 */
[----:B------:R-:W-:-:S06]  /*0730*/  UISETP.GT.U32.AND UP0, UPT, UR10, 0x1, UPT ;  /* 0x000000010a00788c */ /* 0x000fcc000bf04070 */
[----:B------:R-:W-:-:S13]  /*0740*/  PLOP3.LUT P0, PT, PT, PT, UP0, 0x80, 0x0 ;  /* 0x000000000000781c */ /* 0x000fda0003f0f008 */
[----:B------:R-:W-:Y:S05]  /*0750*/  @P0 EXIT ;  /* 0x000000000000094d */ /* 0x000fea0003800000 */
[----:B------:R-:W-:Y:S01]  /*0760*/  ULDC.64 UR4, c[0x0][0x650] ;  /* 0x0001940000047ab9 */ /* 0x000fe20000000a00 */
[----:B------:R-:W-:Y:S01]  /*0770*/  UMOV UR41, 0xffffffff ;  /* 0xffffffff00297882 */ /* 0x000fe20000000000 */
[----:B------:R-:W-:Y:S01]  /*0780*/  ISETP.GE.U32.AND P0, PT, R16, UR4, PT ;  /* 0x0000000410007c0c */ /* 0x000fe2000bf06070 */
[----:B------:R-:W-:Y:S01]  /*0790*/  UMOV UR42, 0xffffffff ;  /* 0xffffffff002a7882 */ /* 0x000fe20000000000 */
[----:B------:R-:W-:Y:S01]  /*07a0*/  UMOV UR45, 0xffffffff ;  /* 0xffffffff002d7882 */ /* 0x000fe20000000000 */
[----:B------:R-:W-:Y:S02]  /*07b0*/  PRMT R6, RZ, 0x7610, R6 ;  /* 0x00007610ff067816 */ /* 0x000fe40000000006 */
[----:B------:R-:W-:-:S13]  /*07c0*/  ISETP.GE.U32.AND.EX P0, PT, R17, UR5, PT, P0 ;  /* 0x0000000511007c0c */ /* 0x000fda000bf06100 */
[----:B------:R-:W-:Y:S05]  /*07d0*/  @P0 BRA `(.L_x_5) ;  /* 0x00000004006c0947 */ /* 0x000fea0003800000 */
[----:B------:R-:W0:Y:S01]  /*07e0*/  LDC.64 R12, c[0x0][0x628] ;  /* 0x00018a00ff0c7b82 */ /* 0x000e220000000a00 */
[----:B------:R-:W-:Y:S02]  /*07f0*/  IMAD.MOV.U32 R2, RZ, RZ, R16 ;  /* 0x000000ffff027224 */ /* 0x000fe400078e0010 */
[----:B------:R-:W-:-:S05]  /*0800*/  IMAD.MOV.U32 R3, RZ, RZ, R17 ;  /* 0x000000ffff037224 */ /* 0x000fca00078e0011 */
[----:B------:R-:W1:Y:S08]  /*0810*/  LDC R10, c[0x0][0x630] ;  /* 0x00018c00ff0a7b82 */ /* 0x000e700000000800 */
[----:B------:R-:W2:Y:S01]  /*0820*/  LDC.64 R14, c[0x0][0x620] ;  /* 0x00018800ff0e7b82 */ /* 0x000ea20000000a00 */
[----:B0-----:R-:W-:-:S04]  /*0830*/  ISETP.NE.U32.AND P0, PT, R12, RZ, PT ;  /* 0x000000ff0c00720c */ /* 0x001fc80003f05070 */
[----:B------:R-:W-:-:S13]  /*0840*/  ISETP.NE.AND.EX P0, PT, R13, RZ, PT, P0 ;  /* 0x000000ff0d00720c */ /* 0x000fda0003f05300 */
[----:B-12---:R-:W-:Y:S05]  /*0850*/  @!P0 BRA `(.L_x_6) ;  /* 0x0000000000288947 */ /* 0x006fea0003800000 */
[----:B------:R-:W0:Y:S02]  /*0860*/  LDC R9, c[0x0][0x634] ;  /* 0x00018d00ff097b82 */ /* 0x000e240000000800 */
[----:B0-----:R-:W-:-:S05]  /*0870*/  IADD3 R9, P0, R16, R9, RZ ;  /* 0x0000000910097210 */ /* 0x001fca0007f1e0ff */
[----:B------:R-:W-:-:S04]  /*0880*/  IMAD.X R11, RZ, RZ, R17, P0 ;  /* 0x000000ffff0b7224 */ /* 0x000fc800000e0611 */
[----:B------:R-:W-:-:S04]  /*0890*/  IMAD.WIDE.U32 R2, R11, R12, RZ ;  /* 0x0000000c0b027225 */ /* 0x000fc800078e00ff */
[----:B------:R-:W-:-:S04]  /*08a0*/  IMAD.WIDE.U32 R6, P0, R9, R13, R2 ;  /* 0x0000000d09067225 */ /* 0x000fc80007800002 */
[----:B------:R-:W-:-:S04]  /*08b0*/  IMAD.WIDE.U32 R2, R9, R12, RZ ;  /* 0x0000000c09027225 */ /* 0x000fc800078e00ff */
[----:B------:R-:W-:Y:S01]  /*08c0*/  IMAD.X R9, RZ, RZ, RZ, P0 ;  /* 0x000000ffff097224 */ /* 0x000fe200000e06ff */
[----:B------:R-:W-:Y:S01]  /*08d0*/  IADD3 RZ, P0, R3, R6, RZ ;  /* 0x0000000603ff7210 */ /* 0x000fe20007f1e0ff */
[----:B------:R-:W-:-:S04]  /*08e0*/  IMAD.MOV.U32 R8, RZ, RZ, R7 ;  /* 0x000000ffff087224 */ /* 0x000fc800078e0007 */
[----:B------:R-:W-:-:S08]  /*08f0*/  IMAD.WIDE.U32.X R2, R11, R13, R8, P0 ;  /* 0x0000000d0b027225 */ /* 0x000fd000000e0408 */
.L_x_6:
[-CC-:B------:R-:W-:Y:S01]  /*0900*/  SHF.R.U64 R22, R2, R10.reuse, R3.reuse ;  /* 0x0000000a02167219 */ /* 0x180fe20000001203 */
[----:B------:R-:W0:Y:S01]  /*0910*/  LDC.64 R18, c[0x0][0x640] ;  /* 0x00019000ff127b82 */ /* 0x000e220000000a00 */
[----:B------:R-:W-:Y:S01]  /*0920*/  SHF.R.U32.HI R2, RZ, R10, R3 ;  /* 0x0000000aff027219 */ /* 0x000fe20000011603 */
[----:B------:R-:W-:Y:S01]  /*0930*/  ULDC UR4, c[0x0][0x150] ;  /* 0x0000540000047ab9 */ /* 0x000fe20000000800 */
[----:B------:R-:W-:Y:S01]  /*0940*/  IADD3 R9, P0, RZ, -R22, RZ ;  /* 0x80000016ff097210 */ /* 0x000fe20007f1e0ff */
[----:B------:R-:W-:Y:S01]  /*0950*/  IMAD.MOV.U32 R3, RZ, RZ, R17 ;  /* 0x000000ffff037224 */ /* 0x000fe200078e0011 */
[----:B------:R-:W-:-:S03]  /*0960*/  I2FP.F32.U32 R5, R4 ;  /* 0x0000000400057245 */ /* 0x000fc60000201000 */
[----:B------:R-:W1:Y:S01]  /*0970*/  LDC R8, c[0x0][0x618] ;  /* 0x00018600ff087b82 */ /* 0x000e620000000800 */
[----:B------:R-:W-:Y:S02]  /*0980*/  IMAD.X R11, RZ, RZ, ~R2, P0 ;  /* 0x000000ffff0b7224 */ /* 0x000fe400000e0e02 */
[----:B------:R-:W-:Y:S01]  /*0990*/  FMUL R5, R5, UR4 ;  /* 0x0000000405057c20 */ /* 0x000fe20008400000 */
[----:B------:R-:W-:Y:S01]  /*09a0*/  IMAD.MOV.U32 R2, RZ, RZ, R16 ;  /* 0x000000ffff027224 */ /* 0x000fe200078e0010 */
[----:B------:R-:W-:Y:S01]  /*09b0*/  ULDC UR4, c[0x0][0x154] ;  /* 0x0000550000047ab9 */ /* 0x000fe20000000800 */
[-C--:B------:R-:W-:Y:S02]  /*09c0*/  IMAD R6, R11, R14.reuse, RZ ;  /* 0x0000000e0b067224 */ /* 0x080fe400078e02ff */
[C---:B------:R-:W-:Y:S01]  /*09d0*/  IMAD.WIDE.U32 R2, R9.reuse, R14, R2 ;  /* 0x0000000e09027225 */ /* 0x040fe200078e0002 */
[----:B------:R-:W2:Y:S01]  /*09e0*/  LDC R7, c[0x0][0x144] ;  /* 0x00005100ff077b82 */ /* 0x000ea20000000800 */
[----:B------:R-:W3:Y:S02]  /*09f0*/  F2I.U32.TRUNC.NTZ R5, R5 ;  /* 0x0000000500057305 */ /* 0x000ee4000020f000 */
[----:B------:R-:W-:-:S04]  /*0a00*/  IMAD R9, R9, R15, R6 ;  /* 0x0000000f09097224 */ /* 0x000fc800078e0206 */
[----:B------:R-:W-:Y:S01]  /*0a10*/  IMAD.IADD R3, R3, 0x1, R9 ;  /* 0x0000000103037824 */ /* 0x000fe200078e0209 */
[----:B------:R-:W4:Y:S01]  /*0a20*/  LDC R10, c[0x0][0x608] ;  /* 0x00018200ff0a7b82 */ /* 0x000f220000000800 */
[----:B0-----:R-:W-:-:S04]  /*0a30*/  ISETP.NE.U32.AND P0, PT, R18, RZ, PT ;  /* 0x000000ff1200720c */ /* 0x001fc80003f05070 */
[----:B------:R-:W-:-:S03]  /*0a40*/  ISETP.NE.AND.EX P0, PT, R19, RZ, PT, P0 ;  /* 0x000000ff1300720c */ /* 0x000fc60003f05300 */
[----:B------:R-:W0:Y:S01]  /*0a50*/  LDC R15, c[0x0][0x658] ;  /* 0x00019600ff0f7b82 */ /* 0x000e220000000800 */
[----:B-1----:R-:W-:Y:S01]  /*0a60*/  SHF.R.U64 R12, R2, R8, R3 ;  /* 0x00000008020c7219 */ /* 0x002fe20000001203 */
[----:B---3--:R-:W-:Y:S01]  /*0a70*/  IMAD.MOV R6, RZ, RZ, -R5 ;  /* 0x000000ffff067224 */ /* 0x008fe200078e0a05 */
[----:B------:R-:W-:Y:S02]  /*0a80*/  I2FP.F32.U32 R2, R0 ;  /* 0x0000000000027245 */ /* 0x000fe40000201000 */
[----:B------:R-:W-:-:S03]  /*0a90*/  SHF.R.U32.HI R5, RZ, R8, R3 ;  /* 0x00000008ff057219 */ /* 0x000fc60000011603 */
[----:B------:R-:W1:Y:S01]  /*0aa0*/  LDC R13, c[0x0][0x148] ;  /* 0x00005200ff0d7b82 */ /* 0x000e620000000800 */
[----:B--2---:R-:W-:Y:S02]  /*0ab0*/  IMAD R8, R7, R6, R4 ;  /* 0x0000000607087224 */ /* 0x004fe400078e0204 */
[----:B------:R-:W-:Y:S01]  /*0ac0*/  FMUL R3, R2, UR4 ;  /* 0x0000000402037c20 */ /* 0x000fe20008400000 */
[----:B------:R-:W-:Y:S02]  /*0ad0*/  IMAD.MOV.U32 R2, RZ, RZ, -0x1 ;  /* 0xffffffffff027424 */ /* 0x000fe400078e00ff */
[----:B------:R-:W-:Y:S01]  /*0ae0*/  IMAD.MOV.U32 R6, RZ, RZ, 0x1 ;  /* 0x00000001ff067424 */ /* 0x000fe200078e00ff */
[----:B------:R2:W3:Y:S01]  /*0af0*/  F2I.U32.TRUNC.NTZ R11, R3 ;  /* 0x00000003000b7305 */ /* 0x0004e2000020f000 */
[----:B------:R-:W1:Y:S01]  /*0b00*/  LDC R17, c[0x0][0x600] ;  /* 0x00018000ff117b82 */ /* 0x000e620000000800 */
[-CC-:B----4-:R-:W-:Y:S02]  /*0b10*/  SHF.R.U64 R23, R12, R10.reuse, R5.reuse ;  /* 0x0000000a0c177219 */ /* 0x190fe40000001205 */
[----:B------:R-:W-:-:S05]  /*0b20*/  SHF.R.U32.HI R4, RZ, R10, R5 ;  /* 0x0000000aff047219 */ /* 0x000fca0000011605 */
[----:B------:R-:W4:Y:S01]  /*0b30*/  LDC R14, c[0x0][0x648] ;  /* 0x00019200ff0e7b82 */ /* 0x000f220000000800 */
[-CC-:B0-----:R-:W-:Y:S02]  /*0b40*/  SHF.R.U64 R20, R23, R15.reuse, R4.reuse ;  /* 0x0000000f17147219 */ /* 0x181fe40000001204 */
[-C--:B------:R-:W-:Y:S02]  /*0b50*/  SHF.L.U32 R2, R2, R15.reuse, RZ ;  /* 0x0000000f02027219 */ /* 0x080fe400000006ff */
[-C--:B------:R-:W-:Y:S02]  /*0b60*/  SHF.R.U32.HI R4, RZ, R15.reuse, R4 ;  /* 0x0000000fff047219 */ /* 0x080fe40000011604 */
[----:B------:R-:W-:Y:S01]  /*0b70*/  LOP3.LUT R10, RZ, R2, RZ, 0x33, !PT ;  /* 0x00000002ff0a7212 */ /* 0x000fe200078e33ff */
[----:B------:R-:W0:Y:S01]  /*0b80*/  LDC R21, c[0x0][0x638] ;  /* 0x00018e00ff157b82 */ /* 0x000e220000000800 */
[----:B------:R-:W-:Y:S01]  /*0b90*/  SHF.L.U32 R9, R6, R15, RZ ;  /* 0x0000000f06097219 */ /* 0x000fe200000006ff */
[----:B------:R-:W-:-:S02]  /*0ba0*/  IMAD.MOV.U32 R2, RZ, RZ, R20 ;  /* 0x000000ffff027224 */ /* 0x000fc400078e0014 */
[----:B--2---:R-:W-:-:S04]  /*0bb0*/  IMAD.MOV.U32 R3, RZ, RZ, R4 ;  /* 0x000000ffff037224 */ /* 0x004fc800078e0004 */
[----:B------:R-:W2:Y:S01]  /*0bc0*/  LDC R16, c[0x0][0x610] ;  /* 0x00018400ff107b82 */ /* 0x000ea20000000800 */
[----:B---3--:R-:W-:Y:S05]  /*0bd0*/  @!P0 BRA `(.L_x_7) ;  /* 0x0000000000288947 */ /* 0x008fea0003800000 */
[----:B------:R-:W3:Y:S02]  /*0be0*/  LDC R7, c[0x0][0x64c] ;  /* 0x00019300ff077b82 */ /* 0x000ee40000000800 */
[----:B---3--:R-:W-:-:S05]  /*0bf0*/  IADD3 R7, P0, R20, R7, RZ ;  /* 0x0000000714077210 */ /* 0x008fca0007f1e0ff */
        /* <DEDUP_REMOVED lines=8> */
.L_x_7:
[----:B----4-:R-:W-:Y:S01]  /*0c80*/  SHF.R.U64 R2, R2, R14, R3 ;  /* 0x0000000e02027219 */ /* 0x010fe20000001203 */
[----:B-1----:R-:W-:Y:S01]  /*0c90*/  VIADD R3, R17, 0xffffffff ;  /* 0xffffffff11037836 */ /* 0x002fe20000000000 */
[----:B------:R-:W-:Y:S01]  /*0ca0*/  LOP3.LUT R10, R23, R10, RZ, 0xc0, !PT ;  /* 0x0000000a170a7212 */ /* 0x000fe200078ec0ff */
[----:B------:R-:W-:Y:S01]  /*0cb0*/  IMAD.MOV R11, RZ, RZ, -R11 ;  /* 0x000000ffff0b7224 */ /* 0x000fe200078e0a0b */
[----:B------:R-:W-:Y:S01]  /*0cc0*/  R2UR UR45, R22 ;  /* 0x00000000162d72ca */ /* 0x000fe200000e0000 */
[----:B------:R-:W-:Y:S01]  /*0cd0*/  IMAD.MOV R4, RZ, RZ, -R2 ;  /* 0x000000ffff047224 */ /* 0x000fe200078e0a02 */
[----:B------:R-:W-:Y:S01]  /*0ce0*/  LOP3.LUT R3, R12, R3, RZ, 0xc0, !PT ;  /* 0x000000030c037212 */ /* 0x000fe200078ec0ff */
[----:B------:R-:W-:Y:S02]  /*0cf0*/  @P2 IMAD R8, R13, R11, R0 ;  /* 0x0000000b0d082224 */ /* 0x000fe400078e0200 */
[----:B------:R-:W-:Y:S02]  /*0d00*/  IMAD R9, R9, R2, R10 ;  /* 0x0000000209097224 */ /* 0x000fe400078e020a */
[----:B0-----:R-:W-:-:S02]  /*0d10*/  IMAD R0, R4, R21, R20 ;  /* 0x0000001504007224 */ /* 0x001fc400078e0214 */
[----:B--2---:R-:W-:Y:S02]  /*0d20*/  IMAD R8, R9, R16, R8 ;  /* 0x0000001009087224 */ /* 0x004fe400078e0208 */
[----:B------:R-:W-:Y:S02]  /*0d30*/  IMAD R3, R0, R17, R3 ;  /* 0x0000001100037224 */ /* 0x000fe400078e0203 */
[----:B------:R-:W-:-:S03]  /*0d40*/  IMAD.MOV.U32 R6, RZ, RZ, 0x1 ;  /* 0x00000001ff067424 */ /* 0x000fc600078e00ff */
[----:B------:R-:W-:Y:S02]  /*0d50*/  SEL R0, R3, R8, !P2 ;  /* 0x0000000803007207 */ /* 0x000fe40005000000 */
[----:B------:R-:W-:Y:S02]  /*0d60*/  SEL R8, R8, R3, !P2 ;  /* 0x0000000308087207 */ /* 0x000fe40005000000 */
[----:B------:R-:W-:Y:S02]  /*0d70*/  R2UR UR42, R0 ;  /* 0x00000000002a72ca */ /* 0x000fe400000e0000 */
[----:B------:R-:W-:-:S15]  /*0d80*/  R2UR UR41, R8 ;  /* 0x00000000082972ca */ /* 0x000fde00000e0000 */
.L_x_5:
[----:B------:R-:W-:-:S08]  /*0d90*/  NOP ;  /* 0x0000000000007918 */ /* 0x000fd00000000000 */
[----:B------:R-:W0:Y:S02]  /*0da0*/  USETMAXREG.TRY_ALLOC.CTAPOOL UP0, 0xf0 ;  /* 0x000000f0000079c8 */ /* 0x000e240008000600 */
[----:B0-----:R-:W-:-:S13]  /*0db0*/  PLOP3.LUT P0, PT, PT, PT, UP0, 0x80, 0x0 ;  /* 0x000000000000781c */ /* 0x001fda0003f0f008 */
[----:B------:R-:W-:Y:S05]  /*0dc0*/  @!P0 BRA `(.L_x_5) ;  /* 0xfffffffc00f08947 */ /* 0x000fea000383ffff */
[----:B------:R-:W-:Y:S01]  /*0dd0*/  ULDC.64 UR4, c[0x0][0x598] ;  /* 0x0001660000047ab9 */ /* 0x000fe20000000a00 */
[----:B------:R-:W-:Y:S01]  /*0de0*/  ULDC.64 UR36, c[0x0][0x208] ;  /* 0x0000820000247ab9 */ /* 0x000fe20000000a00 */
[----:B------:R-:W-:-:S04]  /*0df0*/  ISETP.NE.U32.AND P0, PT, RZ, UR4, PT ;  /* 0x00000004ff007c0c */ /* 0x000fc8000bf05070 */
[----:B------:R-:W-:-:S13]  /*0e00*/  ISETP.NE.AND.EX P0, PT, RZ, UR5, PT, P0 ;  /* 0x00000005ff007c0c */ /* 0x000fda000bf05300 */
[----:B------:R-:W-:Y:S05]  /*0e10*/  @!P0 BRA `(.L_x_8) ;  /* 0x00000000001c8947 */ /* 0x000fea0003800000 */
[----:B------:R-:W0:Y:S02]  /*0e20*/  LDC.64 R2, c[0x0][0x598] ;  /* 0x00016600ff027b82 */ /* 0x000e240000000a00 */
[----:B0-----:R-:W2:Y:S02]  /*0e30*/  LDG.E.64 R2, desc[UR36][R2.64] ;  /* 0x0000002402027981 */ /* 0x001ea4000c1e1b00 */
[----:B--2---:R-:W-:-:S04]  /*0e40*/  ISETP.NE.U32.AND P0, PT, R2, RZ, PT ;  /* 0x000000ff0200720c */ /* 0x004fc80003f05070 */
[----:B------:R-:W-:-:S13]  /*0e50*/  ISETP.NE.AND.EX P0, PT, R3, RZ, PT, P0 ;  /* 0x000000ff0300720c */ /* 0x000fda0003f05300 */
[----:B------:R-:W-:Y:S05]  /*0e60*/  @!P0 BRA `(.L_x_8) ;  /* 0x0000000000088947 */ /* 0x000fea0003800000 */
[----:B------:R0:W5:Y:S01]  /*0e70*/  LD.E R2, desc[UR36][R2.64] ;  /* 0x0000002402027980 */ /* 0x000162000c101900 */
[----:B------:R-:W-:Y:S05]  /*0e80*/  BRA `(.L_x_9) ;  /* 0x0000000000247947 */ /* 0x000fea0003800000 */
.L_x_8:
[----:B------:R-:W-:Y:S02]  /*0e90*/  ULDC.64 UR4, c[0x0][0x588] ;  /* 0x0001620000047ab9 */ /* 0x000fe40000000a00 */
[----:B------:R-:W-:-:S04]  /*0ea0*/  ISETP.NE.U32.AND P0, PT, RZ, UR4, PT ;  /* 0x00000004ff007c0c */ /* 0x000fc8000bf05070 */
[----:B------:R-:W-:-:S13]  /*0eb0*/  ISETP.NE.AND.EX P0, PT, RZ, UR5, PT, P0 ;  /* 0x00000005ff007c0c */ /* 0x000fda000bf05300 */
[----:B------:R-:W-:Y:S05]  /*0ec0*/  @!P0 BRA `(.L_x_10) ;  /* 0x00000000000c8947 */ /* 0x000fea0003800000 */
[----:B------:R-:W0:Y:S02]  /*0ed0*/  LDC.64 R2, c[0x0][0x588] ;  /* 0x00016200ff027b82 */ /* 0x000e240000000a00 */
[----:B0-----:R1:W5:Y:S01]  /*0ee0*/  LDG.E R2, desc[UR36][R2.64] ;  /* 0x0000002402027981 */ /* 0x001362000c1e1900 */
[----:B------:R-:W-:Y:S05]  /*0ef0*/  BRA `(.L_x_9) ;  /* 0x0000000000087947 */ /* 0x000fea0003800000 */
.L_x_10:
[----:B------:R-:W-:Y:S02]  /*0f00*/  ULDC UR4, c[0x0][0x580] ;  /* 0x0001600000047ab9 */ /* 0x000fe40000000800 */
[----:B------:R-:W-:-:S07]  /*0f10*/  IMAD.U32 R2, RZ, RZ, UR4 ;  /* 0x00000004ff027e24 */ /* 0x000fce000f8e00ff */
.L_x_9:
[----:B------:R-:W-:Y:S02]  /*0f20*/  ULDC.64 UR4, c[0x0][0x5a0] ;  /* 0x0001680000047ab9 */ /* 0x000fe40000000a00 */
[----:B------:R-:W-:-:S04]  /*0f30*/  ISETP.NE.U32.AND P0, PT, RZ, UR4, PT ;  /* 0x00000004ff007c0c */ /* 0x000fc8000bf05070 */
[----:B------:R-:W-:-:S13]  /*0f40*/  ISETP.NE.AND.EX P0, PT, RZ, UR5, PT, P0 ;  /* 0x00000005ff007c0c */ /* 0x000fda000bf05300 */
[----:B------:R-:W-:Y:S05]  /*0f50*/  @!P0 BRA `(.L_x_11) ;  /* 0x00000000001c8947 */ /* 0x000fea0003800000 */
[----:B------:R-:W2:Y:S02]  /*0f60*/  LDC.64 R4, c[0x0][0x5a0] ;  /* 0x00016800ff047b82 */ /* 0x000ea40000000a00 */
[----:B--2---:R-:W2:Y:S02]  /*0f70*/  LDG.E.64 R4, desc[UR36][R4.64] ;  /* 0x0000002404047981 */ /* 0x004ea4000c1e1b00 */
[----:B--2---:R-:W-:-:S04]  /*0f80*/  ISETP.NE.U32.AND P0, PT, R4, RZ, PT ;  /* 0x000000ff0400720c */ /* 0x004fc80003f05070 */
[----:B------:R-:W-:-:S13]  /*0f90*/  ISETP.NE.AND.EX P0, PT, R5, RZ, PT, P0 ;  /* 0x000000ff0500720c */ /* 0x000fda0003f05300 */
[----:B------:R-:W-:Y:S05]  /*0fa0*/  @!P0 BRA `(.L_x_11) ;  /* 0x0000000000088947 */ /* 0x000fea0003800000 */
[----:B------:R2:W5:Y:S01]  /*0fb0*/  LD.E R16, desc[UR36][R4.64] ;  /* 0x0000002404107980 */ /* 0x000562000c101900 */
[----:B------:R-:W-:Y:S05]  /*0fc0*/  BRA `(.L_x_12) ;  /* 0x0000000000247947 */ /* 0x000fea0003800000 */
.L_x_11:
[----:B------:R-:W-:Y:S02]  /*0fd0*/  ULDC.64 UR4, c[0x0][0x590] ;  /* 0x0001640000047ab9 */ /* 0x000fe40000000a00 */
[----:B------:R-:W-:-:S04]  /*0fe0*/  ISETP.NE.U32.AND P0, PT, RZ, UR4, PT ;  /* 0x00000004ff007c0c */ /* 0x000fc8000bf05070 */
[----:B------:R-:W-:-:S13]  /*0ff0*/  ISETP.NE.AND.EX P0, PT, RZ, UR5, PT, P0 ;  /* 0x00000005ff007c0c */ /* 0x000fda000bf05300 */
[----:B------:R-:W-:Y:S05]  /*1000*/  @!P0 BRA `(.L_x_13) ;  /* 0x00000000000c8947 */ /* 0x000fea0003800000 */
[----:B------:R-:W2:Y:S02]  /*1010*/  LDC.64 R16, c[0x0][0x590] ;  /* 0x00016400ff107b82 */ /* 0x000ea40000000a00 */
[----:B--2---:R3:W5:Y:S01]  /*1020*/  LDG.E R16, desc[UR36][R16.64] ;  /* 0x0000002410107981 */ /* 0x004762000c1e1900 */
[----:B------:R-:W-:Y:S05]  /*1030*/  BRA `(.L_x_12) ;  /* 0x0000000000087947 */ /* 0x000fea0003800000 */
.L_x_13:
[----:B------:R-:W-:Y:S02]  /*1040*/  ULDC UR4, c[0x0][0x584] ;  /* 0x0001610000047ab9 */ /* 0x000fe40000000800 */
[----:B------:R-:W-:-:S07]  /*1050*/  IMAD.U32 R16, RZ, RZ, UR4 ;  /* 0x00000004ff107e24 */ /* 0x000fce000f8e00ff */
.L_x_12:
[----:B------:R-:W-:-:S13]  /*1060*/  LOP3.LUT P0, RZ, R6, 0xff, RZ, 0xc0, !PT ;  /* 0x000000ff06ff7812 */ /* 0x000fda000780c0ff */
[----:B------:R-:W-:Y:S05]  /*1070*/  @!P0 EXIT ;  /* 0x000000000000894d */ /* 0x000fea0003800000 */
[----:B------:R-:W-:Y:S01]  /*1080*/  ULDC UR4, c[0x0][0x28c] ;  /* 0x0000a30000047ab9 */ /* 0x000fe20000000800 */
[----:B------:R-:W-:Y:S01]  /*1090*/  UMOV UR38, URZ ;  /* 0x0000003f00267c82 */ /* 0x000fe20008000000 */
[----:B------:R-:W-:Y:S01]  /*10a0*/  UIADD3 UR4, UR4, 0xf, URZ ;  /* 0x0000000f04047890 */ /* 0x000fe2000fffe03f */
[----:B------:R-:W-:-:S03]  /*10b0*/  UMOV UR39, URZ ;  /* 0x0000003f00277c82 */ /* 0x000fc60008000000 */
[----:B------:R-:W-:-:S04]  /*10c0*/  USHF.R.S32.HI UR5, URZ, 0x1f, UR4 ;  /* 0x0000001f3f057899 */ /* 0x000fc80008011404 */
[----:B------:R-:W-:-:S04]  /*10d0*/  ULEA.HI UR5, UR5, UR4, URZ, 0x4 ;  /* 0x0000000405057291 */ /* 0x000fc8000f8f203f */
[----:B------:R-:W-:-:S12]  /*10e0*/  USHF.R.S32.HI UR43, URZ, 0x4, UR5 ;  /* 0x000000043f2b7899 */ /* 0x000fd80008011405 */
.L_x_299:
[----:B----4-:R-:W4:Y:S01]  /*10f0*/  S2R R0, SR_TID.X ;  /* 0x0000000000007919 */ /* 0x010f220000002100 */
[----:B------:R-:W0:Y:S01]  /*1100*/  S2UR UR6, SR_CgaCtaId ;  /* 0x00000000000679c3 */ /* 0x000e220000008800 */
[----:B------:R-:W-:Y:S02]  /*1110*/  UMOV UR44, 0x400 ;  /* 0x00000400002c7882 */ /* 0x000fe40000000000 */
[----:B0-----:R-:W-:Y:S01]  /*1120*/  ULEA UR44, UR6, UR44, 0x18 ;  /* 0x0000002c062c7291 */ /* 0x001fe2000f8ec03f */
[----:B----4-:R-:W-:-:S04]  /*1130*/  LOP3.LUT R0, R0, 0x80, RZ, 0xc0, !PT ;  /* 0x0000008000007812 */ /* 0x010fc800078ec0ff */
[----:B------:R-:W-:-:S06]  /*1140*/  SHF.R.U32.HI R0, RZ, 0x7, R0 ;  /* 0x00000007ff007819 */ /* 0x000fcc0000011600 */
[----:B------:R-:W0:Y:S02]  /*1150*/  SHFL.IDX PT, R0, R0, RZ, 0x1f ;  /* 0x00001fff00007589 */ /* 0x000e2400000e0000 */
[----:B0-----:R-:W-:-:S13]  /*1160*/  R2UR UR4, R0 ;  /* 0x00000000000472ca */ /* 0x001fda00000e0000 */
[----:B------:R-:W-:-:S04]  /*1170*/  ULEA.HI UR5, UR4, UR4, URZ, 0x1 ;  /* 0x0000000404057291 */ /* 0x000fc8000f8f083f */
[----:B------:R-:W-:-:S04]  /*1180*/  ULOP3.LUT UR5, UR5, 0x1ffffe, URZ, 0xc0, !UPT ;  /* 0x001ffffe05057892 */ /* 0x000fc8000f8ec03f */
[----:B------:R-:W-:-:S03]  /*1190*/  UIADD3 UR5, UR4, -UR5, URZ ;  /* 0x8000000504057290 */ /* 0x000fc6000fffe03f */
[----:B------:R-:W-:Y:S01]  /*11a0*/  ULDC UR4, c[0x0][0x28c] ;  /* 0x0000a30000047ab9 */ /* 0x000fe20000000800 */
[----:B------:R-:W-:Y:S01]  /*11b0*/  ULEA UR5, UR5, UR44, 0xb ;  /* 0x0000002c05057291 */ /* 0x000fe2000f8e583f */
[----:B------:R-:W-:-:S03]  /*11c0*/  ISETP.LT.AND P0, PT, RZ, UR4, PT ;  /* 0x00000004ff007c0c */ /* 0x000fc6000bf01270 */
[----:B------:R-:W-:-:S04]  /*11d0*/  UIADD3 UR5, UR5, 0x180, URZ ;  /* 0x0000018005057890 */ /* 0x000fc8000fffe03f */
[----:B------:R-:W-:-:S04]  /*11e0*/  USHF.R.U32.HI UR5, URZ, 0x4, UR5 ;  /* 0x000000043f057899 */ /* 0x000fc80008011605 */
[----:B------:R-:W-:Y:S02]  /*11f0*/  ULOP3.LUT UR46, UR5, 0x3fff, URZ, 0xc0, !UPT ;  /* 0x00003fff052e7892 */ /* 0x000fe4000f8ec03f */
[----:B---3--:R-:W-:Y:S10]  /*1200*/  @P0 BRA `(.L_x_14) ;  /* 0x0000000000400947 */ /* 0x008ff40003800000 */
[----:B------:R-:W-:Y:S01]  /*1210*/  MOV R0, 0x0 ;  /* 0x0000000000007802 */ /* 0x000fe20000000f00 */
[----:B------:R-:W-:Y:S01]  /*1220*/  ULDC.64 UR4, c[0x4][0x68] ;  /* 0x01001a0000047ab9 */ /* 0x000fe20000000a00 */
[----:B------:R-:W-:Y:S01]  /*1230*/  ULDC.64 UR6, c[0x4][0x8] ;  /* 0x0100020000067ab9 */ /* 0x000fe20000000a00 */
[----:B--2---:R-:W-:Y:S01]  /*1240*/  IMAD.U32 R4, RZ, RZ, UR4 ;  /* 0x00000004ff047e24 */ /* 0x004fe2000f8e00ff */
[----:B------:R0:W2:Y:S01]  /*1250*/  LDC.64 R14, c[0x4][R0] ;  /* 0x01000000000e7b82 */ /* 0x0000a20000000a00 */
[----:B------:R-:W-:Y:S01]  /*1260*/  IMAD.U32 R5, RZ, RZ, UR5 ;  /* 0x00000005ff057e24 */ /* 0x000fe2000f8e00ff */
[----:B------:R-:W-:Y:S01]  /*1270*/  ULDC.64 UR4, c[0x4][0x70] ;  /* 0x01001c0000047ab9 */ /* 0x000fe20000000a00 */
[----:B------:R-:W-:Y:S02]  /*1280*/  IMAD.U32 R10, RZ, RZ, UR6 ;  /* 0x00000006ff0a7e24 */ /* 0x000fe4000f8e00ff */
[----:B------:R-:W-:Y:S02]  /*1290*/  IMAD.U32 R6, RZ, RZ, UR4 ;  /* 0x00000004ff067e24 */ /* 0x000fe4000f8e00ff */
[----:B------:R-:W-:-:S02]  /*12a0*/  IMAD.U32 R7, RZ, RZ, UR5 ;  /* 0x00000005ff077e24 */ /* 0x000fc4000f8e00ff */
[----:B------:R-:W-:Y:S02]  /*12b0*/  IMAD.U32 R11, RZ, RZ, UR7 ;  /* 0x00000007ff0b7e24 */ /* 0x000fe4000f8e00ff */
[----:B------:R-:W-:Y:S02]  /*12c0*/  IMAD.MOV.U32 R8, RZ, RZ, 0x1e1 ;  /* 0x000001e1ff087424 */ /* 0x000fe400078e00ff */
[----:B------:R-:W-:Y:S02]  /*12d0*/  IMAD.MOV.U32 R12, RZ, RZ, 0x1 ;  /* 0x00000001ff0c7424 */ /* 0x000fe400078e00ff */
[----:B0-----:R-:W-:-:S07]  /*12e0*/  IMAD.MOV.U32 R13, RZ, RZ, RZ ;  /* 0x000000ffff0d7224 */ /* 0x001fce00078e00ff */
[----:B------:R-:W-:-:S07]  /*12f0*/  LEPC R20, `(.L_x_14) ;  /* 0x000000001014794e */ /* 0x000fce0000000000 */
[----:B-123-5:R-:W-:Y:S05]  /*1300*/  CALL.ABS.NOINC R14 ;  /* 0x000000000e007343 */ /* 0x02efea0003c00000 */
.L_x_14:
[----:B------:R-:W-:-:S06]  /*1310*/  ULOP3.LUT UR4, UR40, 0x1, URZ, 0xfc, !UPT ;  /* 0x0000000128047892 */ /* 0x000fcc000f8efc3f */
[----:B------:R-:W-:-:S05]  /*1320*/  IMAD.U32 R0, RZ, RZ, UR4 ;  /* 0x00000004ff007e24 */ /* 0x000fca000f8e00ff */
[----:B------:R-:W-:-:S13]  /*1330*/  ISETP.NE.AND P0, PT, R0, 0x3, PT ;  /* 0x000000030000780c */ /* 0x000fda0003f05270 */
[----:B------:R-:W-:Y:S05]  /*1340*/  @!P0 BRA `(.L_x_15) ;  /* 0x0000000000048947 */ /* 0x000fea0003800000 */
[----:B------:R-:W-:Y:S01]  /*1350*/  BPT.TRAP 0x1 ;  /* 0x000000040000795c */ /* 0x000fe20000300000 */
.L_x_15:
[----:B-1----:R-:W-:Y:S02]  /*1360*/  IMAD.U32 R3, RZ, RZ, UR39 ;  /* 0x00000027ff037e24 */ /* 0x002fe4000f8e00ff */
[----:B------:R-:W-:-:S03]  /*1370*/  IMAD.U32 R0, RZ, RZ, UR38 ;  /* 0x00000026ff007e24 */ /* 0x000fc6000f8e00ff */
[----:B------:R-:W-:Y:S02]  /*1380*/  LEA R3, R3, UR44, 0x3 ;  /* 0x0000002c03037c11 */ /* 0x000fe4000f8e18ff */
[----:B------:R-:W-:-:S04]  /*1390*/  SHF.L.U32 R0, R0, 0x1f, RZ ;  /* 0x0000001f00007819 */ /* 0x000fc800000006ff */
[----:B------:R0:W1:Y:S01]  /*13a0*/  SYNCS.PHASECHK.TRANS64.TRYWAIT P1, [R3+URZ], R0 ;  /* 0x00000000030075a7 */ /* 0x000062000802017f */
[----:B------:R-:W-:Y:S05]  /*13b0*/  @!P0 BRA `(.L_x_16) ;  /* 0x0000000000048947 */ /* 0x000fea0003800000 */
[----:B------:R-:W-:Y:S01]  /*13c0*/  BPT.TRAP 0x1 ;  /* 0x000000040000795c */ /* 0x000fe20000300000 */
.L_x_16:
[----:B-1----:R-:W-:Y:S05]  /*13d0*/  @P1 BRA `(.L_x_17) ;  /* 0x0000000000081947 */ /* 0x002fea0003800000 */
[----:B------:R-:W1:Y:S02]  /*13e0*/  SYNCS.PHASECHK.TRANS64.TRYWAIT P1, [R3+URZ], R0 ;  /* 0x00000000030075a7 */ /* 0x000e64000802017f */
[----:B-1----:R-:W-:Y:S05]  /*13f0*/  @!P1 BRA `(.L_x_18) ;  /* 0x000001d400b49947 */ /* 0x002fea0003800000 */
.L_x_17:
[----:B------:R-:W-:-:S04]  /*1400*/  UISETP.LT.AND UP0, UPT, UR43, 0x1, UPT ;  /* 0x000000012b00788c */ /* 0x000fc8000bf01270 */
[----:B------:R-:W-:-:S06]  /*1410*/  USEL UR4, UR43, 0x1, UP0 ;  /* 0x000000012b047887 */ /* 0x000fcc0008000000 */
[----:B--2---:R-:W-:Y:S01]  /*1420*/  IMAD.U32 R5, RZ, RZ, UR4 ;  /* 0x00000004ff057e24 */ /* 0x004fe2000f8e00ff */
[----:B------:R-:W-:Y:S05]  /*1430*/  WARPSYNC.ALL ;  /* 0x0000000000007948 */ /* 0x000fea0003800000 */
[----:B------:R-:W-:-:S04]  /*1440*/  IADD3 R5, -R5, UR43, RZ ;  /* 0x0000002b05057c10 */ /* 0x000fc8000fffe1ff */
[----:B------:R-:W-:Y:S01]  /*1450*/  ISETP.GE.AND P1, PT, R5, 0x1, PT ;  /* 0x000000010500780c */ /* 0x000fe20003f26270 */
[----:B------:R-:W-:Y:S01]  /*1460*/  UIADD3 UR4, UR44, 0x21180, URZ ;  /* 0x000211802c047890 */ /* 0x000fe2000fffe03f */
[----:B------:R-:W-:Y:S01]  /*1470*/  WARPGROUP.ARRIVE ;  /* 0x00000000000079c5 */ /* 0x000fe20000000000 */
[----:B------:R-:W-:Y:S02]  /*1480*/  ULOP3.LUT UR46, UR46, 0x10000, URZ, 0xfc, !UPT ;  /* 0x000100002e2e7892 */ /* 0x000fe4000f8efc3f */
[----:B------:R-:W-:Y:S02]  /*1490*/  USHF.R.U32.HI UR4, URZ, 0x4, UR4 ;  /* 0x000000043f047899 */ /* 0x000fe40008011604 */
[----:B------:R-:W-:Y:S02]  /*14a0*/  UIMAD UR8, UR39, 0x300, UR46 ;  /* 0x00000300270878a4 */ /* 0x000fe4000f8e022e */
[----:B------:R-:W-:Y:S01]  /*14b0*/  ULOP3.LUT UR4, UR4, 0x3fff, URZ, 0xc0, !UPT ;  /* 0x00003fff04047892 */ /* 0x000fe2000f8ec03f */
[----:B------:R-:W-:Y:S01]  /*14c0*/  UMOV UR5, 0xc0000010 ;  /* 0xc000001000057882 */ /* 0x000fe20000000000 */
[----:B------:R-:W-:-:S02]  /*14d0*/  UMOV UR7, 0xc0000010 ;  /* 0xc000001000077882 */ /* 0x000fc40000000000 */
[----:B------:R-:W-:-:S03]  /*14e0*/  ULOP3.LUT UR11, UR4, 0x10000, URZ, 0xfc, !UPT ;  /* 0x00010000040b7892 */ /* 0x000fc6000f8efc3f */
[----:B------:R-:W-:Y:S01]  /*14f0*/  UMOV UR4, UR8 ;  /* 0x0000000800047c82 */ /* 0x000fe20008000000 */
[----:B------:R-:W-:-:S09]  /*1500*/  ULEA UR6, UR39, UR11, 0x9 ;  /* 0x0000000b27067291 */ /* 0x000fd2000f8e483f */
[----:B------:R-:W-:Y:S01]  /*1510*/  HGMMA.64x256x16.F32 R24, gdesc[UR4], RZ, !UPT, gsb0 ;  /* 0x03e00000041879f0 */ /* 0x000fe2000c0008ff */
[----:B------:R-:W-:Y:S01]  /*1520*/  UIADD3 UR4, UR8, 0x100, URZ ;  /* 0x0000010008047890 */ /* 0x000fe2000fffe03f */
[----:B------:R-:W-:Y:S01]  /*1530*/  UMOV UR5, 0xc0000010 ;  /* 0xc000001000057882 */ /* 0x000fe20000000000 */
[----:B------:R-:W-:Y:S02]  /*1540*/  WARPGROUP.DEPBAR.LE gsb0, 0x0 ;  /* 0x00008000000079c5 */ /* 0x000fe40000010000 */
[----:B------:R-:W-:Y:S04]  /*1550*/  STL.64 [R1+0x200], R24 ;  /* 0x0002001801007387 */ /* 0x000fe80000100a00 */
        /* <DEDUP_REMOVED lines=62> */
[----:B------:R2:W-:Y:S02]  /*1940*/  STL.64 [R1+0x3f8], R150 ;  /* 0x0003f89601007387 */ /* 0x0005e40000100a00 */
[----:B--2---:R-:W-:-:S06]  /*1950*/  WARPGROUP.ARRIVE ;  /* 0x00000000000079c5 */ /* 0x004fcc0000000000 */
[----:B------:R-:W-:Y:S01]  /*1960*/  HGMMA.64x256x16.F32 R24, gdesc[UR4], RZ, !UPT, gsb0 ;  /* 0x03e00000041879f0 */ /* 0x000fe2000c0008ff */
[----:B------:R-:W-:Y:S01]  /*1970*/  UIADD3 UR4, UR8, 0x200, URZ ;  /* 0x0000020008047890 */ /* 0x000fe2000fffe03f */
[----:B------:R-:W-:Y:S01]  /*1980*/  UMOV UR5, 0xc0000010 ;  /* 0xc000001000057882 */ /* 0x000fe20000000000 */
[----:B------:R-:W-:Y:S02]  /*1990*/  WARPGROUP.DEPBAR.LE gsb0, 0x0 ;  /* 0x00008000000079c5 */ /* 0x000fe40000010000 */
[----:B------:R-:W-:Y:S04]  /*19a0*/  STL.64 [R1], R24 ;  /* 0x0000001801007387 */ /* 0x000fe80000100a00 */
        /* <DEDUP_REMOVED lines=64> */
[----:B------:R-:W-:Y:S03]  /*1db0*/  HGMMA.64x256x16.F32 R24, gdesc[UR4], RZ, !UPT, gsb0 ;  /* 0x03e00000041879f0 */ /* 0x000fe6000c0008ff */
[----:B------:R-:W-:Y:S02]  /*1dc0*/  WARPGROUP.DEPBAR.LE gsb0, 0x0 ;  /* 0x00008000000079c5 */ /* 0x000fe40000010000 */
[----:B------:R-:W-:Y:S05]  /*1dd0*/  @!P1 BRA `(.L_x_19) ;  /* 0x0000001c00949947 */ /* 0x000fea0003800000 */
[----:B------:R-:W-:Y:S01]  /*1de0*/  UIADD3 UR4, UR39, 0x1, URZ ;  /* 0x0000000127047890 */ /* 0x000fe2000fffe03f */
[----:B01----:R-:W-:Y:S01]  /*1df0*/  IMAD.MOV.U32 R0, RZ, RZ, R5 ;  /* 0x000000ffff007224 */ /* 0x003fe200078e0005 */
[----:B------:R-:W-:Y:S02]  /*1e00*/  UMOV UR9, UR39 ;  /* 0x0000002700097c82 */ /* 0x000fe40008000000 */
[----:B------:R-:W-:-:S04]  /*1e10*/  UISETP.NE.AND UP0, UPT, UR4, 0xb, UPT ;  /* 0x0000000b0400788c */ /* 0x000fc8000bf05270 */
[----:B------:R-:W-:Y:S02]  /*1e20*/  USEL UR5, URZ, 0x1, UP0 ;  /* 0x000000013f057887 */ /* 0x000fe40008000000 */
[----:B------:R-:W-:Y:S02]  /*1e30*/  USEL UR8, UR4, URZ, UP0 ;  /* 0x0000003f04087287 */ /* 0x000fe40008000000 */
[----:B------:R-:W-:-:S06]  /*1e40*/  ULOP3.LUT UR5, UR38, UR5, URZ, 0x3c, !UPT ;  /* 0x0000000526057292 */ /* 0x000fcc000f8e3c3f */
[----:B------:R-:W-:-:S07]  /*1e50*/  IMAD.U32 R3, RZ, RZ, UR5 ;  /* 0x00000005ff037e24 */ /* 0x000fce000f8e00ff */
.L_x_26:
[----:B01----:R-:W-:Y:S05]  /*1e60*/  @!P0 BRA `(.L_x_20) ;  /* 0x0000000000048947 */ /* 0x003fea0003800000 */
[----:B------:R-:W-:Y:S01]  /*1e70*/  BPT.TRAP 0x1 ;  /* 0x000000040000795c */ /* 0x000fe20000300000 */
.L_x_20:
[----:B------:R-:W-:Y:S01]  /*1e80*/  ULEA UR4, UR8, UR44, 0x3 ;  /* 0x0000002c08047291 */ /* 0x000fe2000f8e183f */
[----:B------:R-:W-:-:S08]  /*1e90*/  SHF.L.U32 R4, R3, 0x1f, RZ ;  /* 0x0000001f03047819 */ /* 0x000fd000000006ff */
[----:B------:R0:W1:Y:S01]  /*1ea0*/  SYNCS.PHASECHK.TRANS64.TRYWAIT P1, [UR4], R4 ;  /* 0x00000004ff0075a7 */ /* 0x0000620008020144 */
[----:B------:R-:W-:Y:S05]  /*1eb0*/  @!P0 BRA `(.L_x_21) ;  /* 0x0000000000048947 */ /* 0x000fea0003800000 */
[----:B------:R-:W-:Y:S01]  /*1ec0*/  BPT.TRAP 0x1 ;  /* 0x000000040000795c */ /* 0x000fe20000300000 */
.L_x_21:
[----:B-1----:R-:W-:Y:S05]  /*1ed0*/  @P1 BRA `(.L_x_22) ;  /* 0x0000000000081947 */ /* 0x002fea0003800000 */
[----:B------:R-:W1:Y:S02]  /*1ee0*/  SYNCS.PHASECHK.TRANS64.TRYWAIT P1, [UR4], R4 ;  /* 0x00000004ff0075a7 */ /* 0x000e640008020144 */
[----:B-1----:R-:W-:Y:S05]  /*1ef0*/  @!P1 BRA `(.L_x_23) ;  /* 0x000001cc00089947 */ /* 0x002fea0003800000 */
.L_x_22:
        /* <DEDUP_REMOVED lines=21> */
[----:B------:R2:W-:Y:S04]  /*2050*/  STL.64 [R1+0x408], R108 ;  /* 0x0004086c01007387 */ /* 0x0005e80000100a00 */
[----:B--2---:R-:W2:Y:S04]  /*2060*/  LDL.LU.64 R108, [R1] ;  /* 0x00000000016c7983 */ /* 0x004ea80000300a00 */
[----:B------:R-:W4:Y:S04]  /*2070*/  LDL.LU.64 R110, [R1+0x8] ;  /* 0x00000800016e7983 */ /* 0x000f280000300a00 */
[----:B------:R-:W3:Y:S04]  /*2080*/  LDL.LU.64 R112, [R1+0x10] ;  /* 0x0000100001707983 */ /* 0x000ee80000300a00 */
[----:B------:R-:W2:Y:S04]  /*2090*/  LDL.LU.64 R114, [R1+0x18] ;  /* 0x0000180001727983 */ /* 0x000ea80000300a00 */
        /* <DEDUP_REMOVED lines=18> */
[----:B--2---:R-:W-:Y:S04]  /*21c0*/  STL.64 [R1+0x6b0], R150 ;  /* 0x0006b09601007387 */ /* 0x004fe80000100a00 */
[----:B---3--:R-:W-:Y:S04]  /*21d0*/  STL.64 [R1+0x6a8], R148 ;  /* 0x0006a89401007387 */ /* 0x008fe80000100a00 */
[----:B----4-:R-:W-:Y:S04]  /*21e0*/  STL.64 [R1+0x6a0], R146 ;  /* 0x0006a09201007387 */ /* 0x010fe80000100a00 */
        /* <DEDUP_REMOVED lines=61> */
[----:B--2---:R-:W2:Y:S04]  /*25c0*/  LDL.LU.64 R24, [R1+0x200] ;  /* 0x0002000001187983 */ /* 0x004ea80000300a00 */
[----:B------:R-:W2:Y:S04]  /*25d0*/  LDL.LU.64 R26, [R1+0x208] ;  /* 0x00020800011a7983 */ /* 0x000ea80000300a00 */
        /* <DEDUP_REMOVED lines=61> */
[----:B------:R-:W2:Y:S01]  /*29b0*/  LDL.LU.64 R150, [R1+0x3f8] ;  /* 0x0003f80001967983 */ /* 0x000ea20000300a00 */
[----:B------:R-:W-:-:S02]  /*29c0*/  UIMAD UR10, UR8, 0x300, UR46 ;  /* 0x00000300080a78a4 */ /* 0x000fc4000f8e022e */
[----:B------:R-:W-:Y:S01]  /*29d0*/  ULEA UR6, UR8, UR11, 0x9 ;  /* 0x0000000b08067291 */ /* 0x000fe2000f8e483f */
[----:B------:R-:W3:Y:S01]  /*29e0*/  LDL.LU.64 R152, [R1+0xb0] ;  /* 0x0000b00001987983 */ /* 0x000ee20000300a00 */
[----:B------:R-:W-:Y:S01]  /*29f0*/  UMOV UR5, 0xc0000010 ;  /* 0xc000001000057882 */ /* 0x000fe20000000000 */
[----:B------:R-:W-:Y:S02]  /*2a00*/  UMOV UR7, 0xc0000010 ;  /* 0xc000001000077882 */ /* 0x000fe40000000000 */
[----:B------:R-:W-:Y:S01]  /*2a10*/  UMOV UR4, UR10 ;  /* 0x0000000a00047c82 */ /* 0x000fe20008000000 */
[----:B------:R-:W3:Y:S04]  /*2a20*/  LDL.LU.64 R154, [R1+0xb8] ;  /* 0x0000b800019a7983 */ /* 0x000ee80000300a00 */
        /* <DEDUP_REMOVED lines=39> */
[----:B------:R-:W3:Y:S01]  /*2ca0*/  LDL.LU.64 R234, [R1+0x1f8] ;  /* 0x0001f80001ea7983 */ /* 0x000ee20000300a00 */
[----:B--2---:R-:W-:-:S06]  /*2cb0*/  WARPGROUP.ARRIVE ;  /* 0x00000000000079c5 */ /* 0x004fcc0000000000 */
[----:B------:R-:W-:Y:S03]  /*2cc0*/  HGMMA.64x256x16.F32 R24, gdesc[UR4], R24, gsb0 ;  /* 0x03e00000041879f0 */ /* 0x000fe60008000818 */
        /* <DEDUP_REMOVED lines=65> */
[----:B--2---:R-:W3:Y:S04]  /*30e0*/  LDL.LU.64 R150, [R1+0x6b0] ;  /* 0x0006b00001967983 */ /* 0x004ee80000300a00 */
        /* <DEDUP_REMOVED lines=21> */
[----:B------:R-:W-:Y:S01]  /*3240*/  UIADD3 UR4, UR10, 0x100, URZ ;  /* 0x000001000a047890 */ /* 0x000fe2000fffe03f */
[----:B------:R-:W-:-:S02]  /*3250*/  UMOV UR5, 0xc0000010 ;  /* 0xc000001000057882 */ /* 0x000fc40000000000 */
        /* <DEDUP_REMOVED lines=42> */
[----:B---3--:R-:W-:-:S06]  /*3500*/  WARPGROUP.ARRIVE ;  /* 0x00000000000079c5 */ /* 0x008fcc0000000000 */
[----:B------:R-:W-:Y:S03]  /*3510*/  HGMMA.64x256x16.F32 R108, gdesc[UR4], R108, gsb0 ;  /* 0x03e00000046c79f0 */ /* 0x000fe6000800086c */
        /* <DEDUP_REMOVED lines=65> */
[----:B---3--:R-:W2:Y:S04]  /*3930*/  LDL.LU.64 R150, [R1+0x4b0] ;  /* 0x0004b00001967983 */ /* 0x008ea80000300a00 */
        /* <DEDUP_REMOVED lines=21> */
[----:B------:R-:W-:Y:S01]  /*3a90*/  UIADD3 UR4, UR10, 0x200, URZ ;  /* 0x000002000a047890 */ /* 0x000fe2000fffe03f */
[----:B------:R-:W-:Y:S01]  /*3aa0*/  UMOV UR5, 0xc0000010 ;  /* 0xc000001000057882 */ /* 0x000fe20000000000 */
[----:B--2---:R-:W-:-:S07]  /*3ab0*/  WARPGROUP.ARRIVE ;  /* 0x00000000000079c5 */ /* 0x004fce0000000000 */
[----:B------:R-:W-:Y:S03]  /*3ac0*/  HGMMA.64x256x16.F32 R24, gdesc[UR4], R24, gsb0 ;  /* 0x03e00000041879f0 */ /* 0x000fe60008000818 */
[----:B------:R-:W-:Y:S02]  /*3ad0*/  WARPGROUP.DEPBAR.LE gsb0, 0x0 ;  /* 0x00008000000079c5 */ /* 0x000fe40000010000 */
[----:B----4-:R-:W-:Y:S05]  /*3ae0*/  @!P0 BRA `(.L_x_24) ;  /* 0x0000000000048947 */ /* 0x010fea0003800000 */
[----:B------:R-:W-:Y:S01]  /*3af0*/  BPT.TRAP 0x1 ;  /* 0x000000040000795c */ /* 0x000fe20000300000 */
.L_x_24:
[----:B------:R-:W-:Y:S02]  /*3b00*/  UISETP.GT.U32.AND UP0, UPT, UR40, 0x1, UPT ;  /* 0x000000012800788c */ /* 0x000fe4000bf04070 */
[----:B------:R-:W-:-:S04]  /*3b10*/  ULEA UR4, UR9, UR44, 0x3 ;  /* 0x0000002c09047291 */ /* 0x000fc8000f8e183f */
[----:B------:R-:W-:Y:S01]  /*3b20*/  UIADD3 UR4, UR4, 0x58, URZ ;  /* 0x0000005804047890 */ /* 0x000fe2000fffe03f */
[----:B------:R-:W-:-:S03]  /*3b30*/  PLOP3.LUT P1, PT, PT, PT, UP0, 0x80, 0x0 ;  /* 0x000000000000781c */ /* 0x000fc60003f2f008 */
[----:B------:R-:W-:-:S09]  /*3b40*/  UPRMT UR4, URZ, 0x654, UR4 ;  /* 0x000006543f047896 */ /* 0x000fd20008000004 */
[----:B------:R-:W-:Y:S01]  /*3b50*/  SYNCS.ARRIVE.TRANS64.RED.A1T0 RZ, [UR4], RZ ;  /* 0x000000ffffff79a7 */ /* 0x000fe20008100404 */
[----:B------:R-:W-:Y:S05]  /*3b60*/  @P1 BRA `(.L_x_25) ;  /* 0x0000000000041947 */ /* 0x000fea0003800000 */
[----:B------:R-:W-:Y:S01]  /*3b70*/  BPT.TRAP 0x1 ;  /* 0x000000040000795c */ /* 0x000fe20000300000 */
.L_x_25:
[----:B------:R-:W-:Y:S01]  /*3b80*/  UIADD3 UR8, UR8, 0x1, URZ ;  /* 0x0000000108087890 */ /* 0x000fe2000fffe03f */
[C---:B------:R-:W-:Y:S01]  /*3b90*/  ISETP.GT.AND P1, PT, R0.reuse, 0x1, PT ;  /* 0x000000010000780c */ /* 0x040fe20003f24270 */
[----:B------:R-:W-:Y:S01]  /*3ba0*/  UIADD3 UR9, UR9, 0x1, URZ ;  /* 0x0000000109097890 */ /* 0x000fe2000fffe03f */
[----:B------:R-:W-:Y:S01]  /*3bb0*/  VIADD R0, R0, 0xffffffff ;  /* 0xffffffff00007836 */ /* 0x000fe20000000000 */
[----:B------:R-:W-:Y:S02]  /*3bc0*/  UISETP.NE.AND UP0, UPT, UR8, 0xb, UPT ;  /* 0x0000000b0800788c */ /* 0x000fe4000bf05270 */
[----:B------:R-:W-:Y:S02]  /*3bd0*/  UISETP.NE.AND UP1, UPT, UR9, 0xb, UPT ;  /* 0x0000000b0900788c */ /* 0x000fe4000bf25270 */
[----:B------:R-:W-:Y:S02]  /*3be0*/  USEL UR4, URZ, 0x1, UP0 ;  /* 0x000000013f047887 */ /* 0x000fe40008000000 */
[----:B------:R-:W-:-:S02]  /*3bf0*/  USEL UR8, UR8, URZ, UP0 ;  /* 0x0000003f08087287 */ /* 0x000fc40008000000 */
[----:B------:R-:W-:Y:S02]  /*3c00*/  USEL UR9, UR9, URZ, UP1 ;  /* 0x0000003f09097287 */ /* 0x000fe40008800000 */
[----:B------:R-:W-:Y:S01]  /*3c10*/  LOP3.LUT R3, R3, UR4, RZ, 0x3c, !PT ;  /* 0x0000000403037c12 */ /* 0x000fe2000f8e3cff */
[----:B------:R-:W-:Y:S09]  /*3c20*/  @P1 BRA `(.L_x_26) ;  /* 0xffffffe0008c1947 */ /* 0x000ff2000383ffff */
.L_x_19:
[----:B01----:R-:W0:Y:S02]  /*3c30*/  LDC R0, c[0x0][0x28c] ;  /* 0x0000a300ff007b82 */ /* 0x003e240000000800 */
[----:B0-----:R-:W-:-:S13]  /*3c40*/  ISETP.GE.AND P1, PT, R0, 0x1, PT ;  /* 0x000000010000780c */ /* 0x001fda0003f26270 */
[----:B------:R-:W-:Y:S05]  /*3c50*/  @!P1 BRA `(.L_x_27) ;  /* 0x0000000000389947 */ /* 0x000fea0003800000 */
[----:B------:R-:W-:Y:S05]  /*3c60*/  @!P0 BRA `(.L_x_28) ;  /* 0x0000000000048947 */ /* 0x000fea0003800000 */
[----:B------:R-:W-:Y:S01]  /*3c70*/  BPT.TRAP 0x1 ;  /* 0x000000040000795c */ /* 0x000fe20000300000 */
.L_x_28:
[----:B------:R-:W-:Y:S01]  /*3c80*/  VIADD R0, R5, UR39 ;  /* 0x0000002705007c36 */ /* 0x000fe20008000000 */
[----:B------:R-:W-:-:S03]  /*3c90*/  UISETP.GT.U32.AND UP0, UPT, UR40, 0x1, UPT ;  /* 0x000000012800788c */ /* 0x000fc6000bf04070 */
[----:B------:R-:W-:-:S03]  /*3ca0*/  IMAD.WIDE.U32 R4, R0, -0x45d1745d, RZ ;  /* 0xba2e8ba300047825 */ /* 0x000fc600078e00ff */
[----:B------:R-:W-:Y:S02]  /*3cb0*/  PLOP3.LUT P0, PT, PT, PT, UP0, 0x80, 0x0 ;  /* 0x000000000000781c */ /* 0x000fe40003f0f008 */
[----:B------:R-:W-:-:S05]  /*3cc0*/  SHF.R.U32.HI R4, RZ, 0x3, R5 ;  /* 0x00000003ff047819 */ /* 0x000fca0000011605 */
[----:B------:R-:W-:-:S05]  /*3cd0*/  IMAD R0, R4, -0xb, R0 ;  /* 0xfffffff504007824 */ /* 0x000fca00078e0200 */
[----:B------:R-:W-:-:S05]  /*3ce0*/  LEA R0, R0, UR44, 0x3 ;  /* 0x0000002c00007c11 */ /* 0x000fca000f8e18ff */
[----:B------:R-:W-:-:S05]  /*3cf0*/  VIADD R0, R0, 0x58 ;  /* 0x0000005800007836 */ /* 0x000fca0000000000 */
[----:B------:R-:W-:-:S04]  /*3d00*/  PRMT R0, RZ, 0x654, R0 ;  /* 0x00000654ff007816 */ /* 0x000fc80000000000 */
[----:B------:R0:W-:Y:S01]  /*3d10*/  SYNCS.ARRIVE.TRANS64.RED.A1T0 RZ, [R0+URZ], RZ ;  /* 0x000000ff00ff79a7 */ /* 0x0001e2000810043f */
[----:B------:R-:W-:Y:S05]  /*3d20*/  @P0 BRA `(.L_x_27) ;  /* 0x0000000000040947 */ /* 0x000fea0003800000 */
[----:B------:R-:W-:Y:S01]  /*3d30*/  BPT.TRAP 0x1 ;  /* 0x000000040000795c */ /* 0x000fe20000300000 */
.L_x_27:
[----:B0-----:R-:W0:Y:S01]  /*3d40*/  S2R R0, SR_TID.X ;  /* 0x0000000000007919 */ /* 0x001e220000002100 */
[----:B------:R-:W-:Y:S01]  /*3d50*/  IMAD.MOV.U32 R21, RZ, RZ, 0x6540 ;  /* 0x00006540ff157424 */ /* 0x000fe200078e00ff */
[----:B------:R-:W-:Y:S01]  /*3d60*/  UIMAD.WIDE UR6, UR41, 0x180, URZ ;  /* 0x00000180290678a5 */ /* 0x000fe2000f8e023f */
[----:B------:R-:W1:Y:S01]  /*3d70*/  S2R R6, SR_TID.X ;  /* 0x0000000000067919 */ /* 0x000e620000002100 */
[----:B------:R-:W-:Y:S01]  /*3d80*/  USHF.R.S32.HI UR10, URZ, 0x1f, UR45 ;  /* 0x0000001f3f0a7899 */ /* 0x000fe2000801142d */
[----:B------:R-:W-:Y:S01]  /*3d90*/  ULDC.64 UR8, c[0x0][0x5d0] ;  /* 0x0001740000087ab9 */ /* 0x000fe20000000a00 */
[----:B------:R-:W-:Y:S02]  /*3da0*/  UIMAD UR41, UR41, 0x180, URZ ;  /* 0x00000180292978a4 */ /* 0x000fe4000f8e023f */
[----:B------:R-:W-:Y:S02]  /*3db0*/  UIMAD UR4, UR10, UR8, URZ ;  /* 0x000000080a0472a4 */ /* 0x000fe4000f8e023f */
[----:B------:R-:W-:-:S02]  /*3dc0*/  UIADD3 UR39, UR43, UR39, URZ ;  /* 0x000000272b277290 */ /* 0x000fc4000fffe03f */
[----:B------:R-:W-:Y:S02]  /*3dd0*/  UIMAD UR4, UR45, UR9, UR4 ;  /* 0x000000092d0472a4 */ /* 0x000fe4000f8e0204 */
[----:B------:R-:W-:Y:S02]  /*3de0*/  UISETP.GT.U32.AND UP1, UPT, UR39, 0xa, UPT ;  /* 0x0000000a2700788c */ /* 0x000fe4000bf24070 */
[----:B------:R-:W-:Y:S02]  /*3df0*/  UISETP.GE.U32.AND UP2, UPT, UR43, 0xb, UPT ;  /* 0x0000000b2b00788c */ /* 0x000fe4000bf46070 */
[----:B------:R-:W-:Y:S01]  /*3e00*/  UISETP.LT.U32.AND UP1, UPT, UR43, 0xb, UP1 ;  /* 0x0000000b2b00788c */ /* 0x000fe20008f21070 */
[----:B0-----:R-:W-:-:S04]  /*3e10*/  SHF.R.U32.HI R3, RZ, 0x7, R0 ;  /* 0x00000007ff037819 */ /* 0x001fc80000011600 */
[----:B------:R-:W-:Y:S01]  /*3e20*/  LOP3.LUT R3, R3, 0x1, RZ, 0xc0, !PT ;  /* 0x0000000103037812 */ /* 0x000fe200078ec0ff */
[C---:B-1----:R-:W-:Y:S01]  /*3e30*/  IMAD.SHL.U32 R20, R6.reuse, 0x2, RZ ;  /* 0x0000000206147824 */ /* 0x042fe200078e00ff */
[----:B------:R-:W-:Y:S02]  /*3e40*/  SHF.R.U32.HI R0, RZ, 0x2, R6 ;  /* 0x00000002ff007819 */ /* 0x000fe40000011606 */
[----:B------:R-:W-:Y:S01]  /*3e50*/  LOP3.LUT R4, R6, 0x60, RZ, 0xc0, !PT ;  /* 0x0000006006047812 */ /* 0x000fe200078ec0ff */
[----:B------:R-:W-:Y:S01]  /*3e60*/  IMAD.SHL.U32 R160, R3, 0x40, RZ ;  /* 0x0000004003a07824 */ /* 0x000fe200078e00ff */
[----:B------:R-:W-:Y:S02]  /*3e70*/  LOP3.LUT R0, R0, 0x7, RZ, 0xc0, !PT ;  /* 0x0000000700007812 */ /* 0x000fe400078ec0ff */
[----:B------:R-:W-:Y:S02]  /*3e80*/  LOP3.LUT R20, R20, 0x6, RZ, 0xc0, !PT ;  /* 0x0000000614147812 */ /* 0x000fe400078ec0ff */
[----:B------:R-:W-:-:S02]  /*3e90*/  SHF.R.U32.HI R4, RZ, 0x1, R4 ;  /* 0x00000001ff047819 */ /* 0x000fc40000011604 */
[--C-:B------:R-:W-:Y:S02]  /*3ea0*/  LOP3.LUT R160, R160, 0x40, R0.reuse, 0xe2, !PT ;  /* 0x00000040a0a07812 */ /* 0x100fe400078ee200 */
[----:B------:R-:W-:Y:S01]  /*3eb0*/  PRMT R20, R20, R21, UR42 ;  /* 0x0000002a14147e16 */ /* 0x000fe20008000015 */
[----:B------:R-:W-:Y:S01]  /*3ec0*/  USHF.L.U32 UR42, UR42, 0x8, URZ ;  /* 0x000000082a2a7899 */ /* 0x000fe2000800063f */
[----:B------:R-:W-:Y:S02]  /*3ed0*/  IADD3 R0, RZ, -R4, -R0 ;  /* 0x80000004ff007210 */ /* 0x000fe40007ffe800 */
[----:B------:R-:W-:Y:S01]  /*3ee0*/  LOP3.LUT R160, R160, UR6, R4, 0xfe, !PT ;  /* 0x00000006a0a07c12 */ /* 0x000fe2000f8efe04 */
[----:B------:R-:W-:Y:S01]  /*3ef0*/  IMAD.U32 R4, RZ, RZ, UR8 ;  /* 0x00000008ff047e24 */ /* 0x000fe2000f8e00ff */
[----:B------:R-:W-:Y:S01]  /*3f00*/  SHF.R.S32.HI R21, RZ, 0x1f, R20 ;  /* 0x0000001fff157819 */ /* 0x000fe20000011414 */
[----:B------:R-:W-:Y:S01]  /*3f10*/  ULDC UR8, c[0x0][0x284] ;  /* 0x0000a10000087ab9 */ /* 0x000fe20000000800 */
[----:B------:R-:W-:-:S02]  /*3f20*/  IMAD R0, R3, -0x40, R0 ;  /* 0xffffffc003007824 */ /* 0x000fc400078e0200 */
[----:B------:R-:W-:Y:S02]  /*3f30*/  IMAD.U32 R3, RZ, RZ, UR8 ;  /* 0x00000008ff037e24 */ /* 0x000fe4000f8e00ff */
[----:B------:R-:W-:-:S03]  /*3f40*/  IMAD.WIDE.U32 R4, R4, UR45, R20 ;  /* 0x0000002d04047c25 */ /* 0x000fc6000f8e0014 */
[----:B------:R-:W-:Y:S01]  /*3f50*/  IADD3 R3, R3, -UR41, R0 ;  /* 0x8000002903037c10 */ /* 0x000fe2000fffe000 */
[----:B------:R-:W-:Y:S01]  /*3f60*/  VIADD R5, R5, UR4 ;  /* 0x0000000405057c36 */ /* 0x000fe20008000000 */
[----:B------:R-:W-:Y:S01]  /*3f70*/  ULDC UR4, c[0x0][0x288] ;  /* 0x0000a20000047ab9 */ /* 0x000fe20000000800 */
[----:B------:R-:W-:Y:S01]  /*3f80*/  LOP3.LUT R0, R6, 0x3, RZ, 0xc0, !PT ;  /* 0x0000000306007812 */ /* 0x000fe200078ec0ff */
[----:B------:R-:W-:Y:S01]  /*3f90*/  UISETP.GE.AND UP0, UPT, UR42, UR4, UPT ;  /* 0x000000042a00728c */ /* 0x000fe2000bf06270 */
[----:B------:R-:W-:-:S03]  /*3fa0*/  IMAD.MOV.U32 R6, RZ, RZ, -0x2 ;  /* 0xfffffffeff067424 */ /* 0x000fc600078e00ff */
[----:B------:R-:W-:Y:S01]  /*3fb0*/  UISETP.GE.OR UP0, UPT, UR41, UR8, UP0 ;  /* 0x000000082900728c */ /* 0x000fe20008706670 */
[----:B------:R-:W-:Y:S01]  /*3fc0*/  IMAD R0, R0, R6, UR4 ;  /* 0x0000000400007e24 */ /* 0x000fe2000f8e0206 */
[----:B------:R-:W-:Y:S02]  /*3fd0*/  UIMAD.WIDE.U32 UR4, UR39, -0x45d1745d, URZ ;  /* 0xba2e8ba3270478a5 */ /* 0x000fe4000f8e003f */
[----:B------:R-:W-:Y:S01]  /*3fe0*/  USEL UR8, URZ, 0x1, !UP1 ;  /* 0x000000013f087887 */ /* 0x000fe2000c800000 */
[----:B------:R-:W-:Y:S01]  /*3ff0*/  VIADD R0, R0, -UR42 ;  /* 0x8000002a00007c36 */ /* 0x000fe20008000000 */
[----:B------:R-:W-:Y:S01]  /*4000*/  PLOP3.LUT P0, PT, PT, PT, UP0, 0x80, 0x0 ;  /* 0x000000000000781c */ /* 0x000fe20003f0f008 */
[----:B------:R-:W-:Y:S02]  /*4010*/  USHF.R.U32.HI UR4, URZ, 0x3, UR5 ;  /* 0x000000033f047899 */ /* 0x000fe40008011605 */
[----:B------:R-:W-:Y:S02]  /*4020*/  ULOP3.LUT UR38, UR38, UR8, URZ, 0x3c, !UPT ;  /* 0x0000000826267292 */ /* 0x000fe4000f8e3c3f */
[----:B------:R-:W-:-:S02]  /*4030*/  UIMAD UR39, UR4, -0xb, UR39 ;  /* 0xfffffff5042778a4 */ /* 0x000fc4000f8e0227 */
[----:B------:R-:W-:Y:S01]  /*4040*/  @UP2 ULOP3.LUT UR38, UR38, 0x1, UR4, 0x78, !UPT ;  /* 0x0000000126262892 */ /* 0x000fe2000f8e7804 */
[----:B------:R-:W-:-:S05]  /*4050*/  UMOV UR41, 0xffffffff ;  /* 0xffffffff00297882 */ /* 0x000fca0000000000 */
[----:B------:R-:W-:Y:S06]  /*4060*/  @P0 BRA `(.L_x_29) ;  /* 0x0000018800080947 */ /* 0x000fec0003800000 */
[----:B-----5:R-:W-:Y:S01]  /*4070*/  FSETP.NEU.AND P0, PT, R16, RZ, PT ;  /* 0x000000ff1000720b */ /* 0x020fe20003f0d000 */
[----:B------:R-:W-:Y:S01]  /*4080*/  ULDC.64 UR8, c[0x0][0x5c8] ;  /* 0x0001720000087ab9 */ /* 0x000fe20000000a00 */
[----:B------:R-:W-:Y:S01]  /*4090*/  ISETP.GT.AND P1, PT, R3, RZ, PT ;  /* 0x000000ff0300720c */ /* 0x000fe20003f24270 */
[----:B------:R-:W-:Y:S01]  /*40a0*/  UIMAD UR4, UR7, UR8, URZ ;  /* 0x00000008070472a4 */ /* 0x000fe2000f8e023f */
[----:B------:R-:W-:Y:S01]  /*40b0*/  IMAD.U32 R13, RZ, RZ, UR9 ;  /* 0x00000009ff0d7e24 */ /* 0x000fe2000f8e00ff */
[----:B------:R-:W-:Y:S01]  /*40c0*/  BSSY B0, `(.L_x_29) ;  /* 0x000187c000007945 */ /* 0x000fe20003800000 */
[----:B------:R-:W-:Y:S01]  /*40d0*/  IMAD.WIDE.U32 R4, R160, UR8, R4 ;  /* 0x00000008a0047c25 */ /* 0x000fe2000f8e0004 */
[----:B------:R-:W-:-:S03]  /*40e0*/  ISETP.GT.AND P2, PT, R0, RZ, P1 ;  /* 0x000000ff0000720c */ /* 0x000fc60000f44270 */
[----:B------:R-:W-:-:S04]  /*40f0*/  IMAD R13, R160, R13, UR4 ;  /* 0x00000004a00d7e24 */ /* 0x000fc8000f8e020d */
[----:B------:R-:W-:Y:S01]  /*4100*/  IMAD.IADD R13, R5, 0x1, R13 ;  /* 0x00000001050d7824 */ /* 0x000fe200078e020d */
[----:B------:R-:W-:Y:S06]  /*4110*/  @!P0 BRA `(.L_x_30) ;  /* 0x000000f000a88947 */ /* 0x000fec0003800000 */
[----:B------:R-:W0:Y:S01]  /*4120*/  LDC.64 R18, c[0x0][0x5b0] ;  /* 0x00016c00ff127b82 */ /* 0x000e220000000a00 */
[----:B------:R-:W2:Y:S07]  /*4130*/  LDL.LU R12, [R1+0x200] ;  /* 0x00020000010c7983 */ /* 0x000eae0000300800 */
[----:B------:R-:W1:Y:S08]  /*4140*/  LDC.64 R152, c[0x0][0x5b8] ;  /* 0x00016e00ff987b82 */ /* 0x000e700000000a00 */
[----:B------:R-:W4:Y:S01]  /*4150*/  LDC.64 R14, c[0x0][0x5a8] ;  /* 0x00016a00ff0e7b82 */ /* 0x000f220000000a00 */
[----:B0-----:R-:W-:Y:S01]  /*4160*/  R2UR UR4, R18 ;  /* 0x00000000120472ca */ /* 0x001fe200000e0000 */
[----:B-1----:R-:W-:-:S02]  /*4170*/  IMAD R161, R152, UR10, RZ ;  /* 0x0000000a98a17c24 */ /* 0x002fc4000f8e02ff */
[----:B------:R-:W-:-:S10]  /*4180*/  IMAD.WIDE.U32 R156, R152, UR45, R20 ;  /* 0x0000002d989c7c25 */ /* 0x000fd4000f8e0014 */
[----:B------:R-:W-:Y:S01]  /*4190*/  UIMAD UR4, UR7, UR4, URZ ;  /* 0x00000004070472a4 */ /* 0x000fe2000f8e023f */
[----:B------:R-:W-:Y:S02]  /*41a0*/  IMAD R161, R153, UR45, R161 ;  /* 0x0000002d99a17c24 */ /* 0x000fe4000f8e02a1 */
[----:B------:R-:W-:Y:S02]  /*41b0*/  IMAD.MOV.U32 R22, RZ, RZ, R156 ;  /* 0x000000ffff167224 */ /* 0x000fe400078e009c */
[----:B------:R-:W-:Y:S02]  /*41c0*/  IMAD.IADD R23, R157, 0x1, R161 ;  /* 0x000000019d177824 */ /* 0x000fe400078e02a1 */
[C---:B------:R-:W-:Y:S01]  /*41d0*/  IMAD R11, R160.reuse, R19, UR4 ;  /* 0x00000004a00b7e24 */ /* 0x040fe2000f8e0213 */
[----:B------:R-:W-:Y:S01]  /*41e0*/  ULDC.64 UR4, c[0x0][0x5c0] ;  /* 0x0001700000047ab9 */ /* 0x000fe20000000a00 */
[----:B------:R-:W-:-:S04]  /*41f0*/  IMAD.WIDE.U32 R6, R160, R18, R22 ;  /* 0x00000012a0067225 */ /* 0x000fc800078e0016 */
[----:B------:R-:W-:Y:S01]  /*4200*/  IMAD.IADD R5, R7, 0x1, R11 ;  /* 0x0000000107057824 */ /* 0x000fe200078e020b */
[----:B----4-:R-:W-:-:S04]  /*4210*/  LEA R8, P0, R6, R14, 0x1 ;  /* 0x0000000e06087211 */ /* 0x010fc800078008ff */
[----:B------:R-:W-:-:S05]  /*4220*/  LEA.HI.X R9, R6, R15, R5, 0x1, P0 ;  /* 0x0000000f06097211 */ /* 0x000fca00000f0c05 */
[----:B------:R-:W4:Y:S01]  /*4230*/  @P2 LDG.E.LTC128B.U16 R10, desc[UR36][R8.64] ;  /* 0x00000024080a2981 */ /* 0x000f22000c1e1520 */
[----:B------:R-:W-:Y:S01]  /*4240*/  BSSY B1, `(.L_x_31) ;  /* 0x0000011000017945 */ /* 0x000fe20003800000 */
[----:B----4-:R-:W-:-:S05]  /*4250*/  HADD2.F32 R5, -RZ, R10.H0_H0 ;  /* 0x2000000aff057230 */ /* 0x010fca0000004100 */
[----:B------:R-:W-:-:S04]  /*4260*/  FMUL R5, R5, R16 ;  /* 0x0000001005057220 */ /* 0x000fc80000400000 */
[----:B--2---:R-:W-:Y:S01]  /*4270*/  FFMA R5, R12, R2, R5 ;  /* 0x000000020c057223 */ /* 0x004fe20000000005 */
[----:B------:R-:W-:-:S04]  /*4280*/  LEA R12, P0, R4, UR4, 0x1 ;  /* 0x00000004040c7c11 */ /* 0x000fc8000f8008ff */
[----:B------:R-:W-:Y:S02]  /*4290*/  LEA.HI.X R13, R4, UR5, R13, 0x1, P0 ;  /* 0x00000005040d7c11 */ /* 0x000fe400080f0c0d */
[----:B------:R-:W-:-:S05]  /*42a0*/  F2FP.F16.F32.PACK_AB R4, RZ, R5 ;  /* 0x00000005ff04723e */ /* 0x000fca00000000ff */
[----:B------:R0:W-:Y:S02]  /*42b0*/  @P2 STG.E.U16 desc[UR36][R12.64], R4 ;  /* 0x000000040c002986 */ /* 0x0001e4000c101524 */
[----:B0-----:R-:W-:-:S04]  /*42c0*/  IMAD.WIDE.U32 R4, R160, R18, R20 ;  /* 0x00000012a0047225 */ /* 0x001fc800078e0014 */
[----:B------:R-:W-:Y:S02]  /*42d0*/  IMAD.IADD R5, R11, 0x1, R5 ;  /* 0x000000010b057824 */ /* 0x000fe400078e0205 */
[----:B------:R-:W-:-:S04]  /*42e0*/  IMAD.WIDE.U32 R4, R152, UR45, R4 ;  /* 0x0000002d98047c25 */ /* 0x000fc8000f8e0004 */
[----:B------:R-:W-:Y:S01]  /*42f0*/  IMAD.IADD R5, R161, 0x1, R5 ;  /* 0x00000001a1057824 */ /* 0x000fe200078e0205 */
[----:B------:R-:W-:-:S04]  /*4300*/  LEA R8, P0, R4, R14, 0x1 ;  /* 0x0000000e04087211 */ /* 0x000fc800078008ff */
[----:B------:R-:W-:Y:S02]  /*4310*/  LEA.HI.X R9, R4, R15, R5, 0x1, P0 ;  /* 0x0000000f04097211 */ /* 0x000fe400000f0c05 */
[----:B------:R-:W-:-:S13]  /*4320*/  ISETP.GT.AND P0, PT, R0, 0x1, P1 ;  /* 0x000000010000780c */ /* 0x000fda0000f04270 */
[----:B------:R-:W-:Y:S05]  /*4330*/  @!P0 BRA `(.L_x_32) ;  /* 0x0000000000048947 */ /* 0x000fea0003800000 */
[----:B------:R0:W5:Y:S02]  /*4340*/  LDG.E.LTC128B.U16 R10, desc[UR36][R8.64+0x2] ;  /* 0x00000224080a7981 */ /* 0x000164000c1e1520 */
.L_x_32:
[----:B------:R-:W-:Y:S05]  /*4350*/  BSYNC B1 ;  /* 0x0000000000017941 */ /* 0x000fea0003800000 */
.L_x_31:
[----:B------:R-:W2:Y:S01]  /*4360*/  LDL.LU R5, [R1+0x204] ;  /* 0x0002040001057983 */ /* 0x000ea20000300800 */
[----:B-----5:R-:W-:Y:S01]  /*4370*/  HADD2.F32 R4, -RZ, R10.H0_H0 ;  /* 0x2000000aff047230 */ /* 0x020fe20000004100 */
[C---:B------:R-:W-:Y:S01]  /*4380*/  SHF.L.U64.HI R163, R18.reuse, 0x3, R19 ;  /* 0x0000000312a37819 */ /* 0x040fe20000010213 */
[----:B------:R-:W-:Y:S01]  /*4390*/  IMAD.SHL.U32 R162, R18, 0x8, RZ ;  /* 0x0000000812a27824 */ /* 0x000fe200078e00ff */
[----:B---3--:R-:W3:Y:S02]  /*43a0*/  LDL.LU R17, [R1+0x208] ;  /* 0x0002080001117983 */ /* 0x008ee40000300800 */
[----:B------:R-:W-:-:S04]  /*43b0*/  FMUL R4, R4, R16 ;  /* 0x0000001004047220 */ /* 0x000fc80000400000 */
[----:B--2---:R-:W-:Y:S01]  /*43c0*/  FFMA R4, R5, R2, R4 ;  /* 0x0000000205047223 */ /* 0x004fe20000000004 */
[----:B------:R-:W-:-:S04]  /*43d0*/  @P0 IMAD.MOV.U32 R5, RZ, RZ, R13 ;  /* 0x000000ffff050224 */ /* 0x000fc800078e000d */
[----:B------:R-:W-:-:S04]  /*43e0*/  F2FP.F16.F32.PACK_AB R4, RZ, R4 ;  /* 0x00000004ff04723e */ /* 0x000fc800000000ff */
[----:B------:R-:W-:Y:S01]  /*43f0*/  PRMT R6, R4, 0x7610, R6 ;  /* 0x0000761004067816 */ /* 0x000fe20000000006 */
[----:B------:R-:W-:-:S05]  /*4400*/  @P0 IMAD.MOV.U32 R4, RZ, RZ, R12 ;  /* 0x000000ffff040224 */ /* 0x000fca00078e000c */
[----:B------:R1:W-:Y:S01]  /*4410*/  @P0 STG.E.U16 desc[UR36][R4.64+0x2], R6 ;  /* 0x0000020604000986 */ /* 0x0003e2000c101524 */
[----:B------:R-:W-:-:S04]  /*4420*/  ISETP.GT.AND P0, PT, R3, 0x8, PT ;  /* 0x000000080300780c */ /* 0x000fc80003f04270 */
[----:B------:R-:W-:Y:S01]  /*4430*/  ISETP.GT.AND P2, PT, R0, RZ, P0 ;  /* 0x000000ff0000720c */ /* 0x000fe20000744270 */
[----:B-1----:R-:W-:-:S04]  /*4440*/  IMAD.WIDE.U32 R4, R160, R18, R162 ;  /* 0x00000012a0047225 */ /* 0x002fc800078e00a2 */
[----:B------:R-:W-:Y:S01]  /*4450*/  IMAD.IADD R11, R11, 0x1, R5 ;  /* 0x000000010b0b7824 */ /* 0x000fe200078e0205 */
[----:B------:R-:W-:-:S05]  /*4460*/  IADD3 R5, P3, R156, R4, RZ ;  /* 0x000000049c057210 */ /* 0x000fca0007f7e0ff */
[----:B------:R-:W-:Y:S01]  /*4470*/  IMAD.X R7, R11, 0x1, R23, P3 ;  /* 0x000000010b077824 */ /* 0x000fe200018e0617 */
[----:B------:R-:W-:-:S04]  /*4480*/  LEA R6, P3, R5, R14, 0x1 ;  /* 0x0000000e05067211 */ /* 0x000fc800078608ff */
[----:B------:R-:W-:-:S05]  /*4490*/  LEA.HI.X R7, R5, R15, R7, 0x1, P3 ;  /* 0x0000000f05077211 */ /* 0x000fca00018f0c07 */
[----:B------:R-:W2:Y:S01]  /*44a0*/  @P2 LDG.E.LTC128B.U16 R10, desc[UR36][R6.64] ;  /* 0x00000024060a2981 */ /* 0x000ea2000c1e1520 */
[----:B------:R-:W-:Y:S01]  /*44b0*/  IADD3 R4, P3, R20, R4, RZ ;  /* 0x0000000414047210 */ /* 0x000fe20007f7e0ff */
[----:B------:R-:W-:Y:S01]  /*44c0*/  USHF.L.U64.HI UR4, UR8, 0x4, UR9 ;  /* 0x0000000408047899 */ /* 0x000fe20008010209 */
[----:B------:R-:W-:Y:S01]  /*44d0*/  ISETP.GT.AND P4, PT, R0, 0x1, P0 ;  /* 0x000000010000780c */ /* 0x000fe20000784270 */
[----:B------:R-:W-:Y:S02]  /*44e0*/  BSSY B1, `(.L_x_33) ;  /* 0x0000011000017945 */ /* 0x000fe40003800000 */
[----:B------:R-:W-:Y:S02]  /*44f0*/  IMAD.X R5, R21, 0x1, R11, P3 ;  /* 0x0000000115057824 */ /* 0x000fe400018e060b */
[----:B------:R-:W-:-:S04]  /*4500*/  IMAD.WIDE.U32 R4, R152, UR45, R4 ;  /* 0x0000002d98047c25 */ /* 0x000fc8000f8e0004 */
[----:B------:R-:W-:Y:S02]  /*4510*/  IMAD.IADD R5, R161, 0x1, R5 ;  /* 0x00000001a1057824 */ /* 0x000fe400078e0205 */
[----:B--2---:R-:W-:-:S05]  /*4520*/  HADD2.F32 R6, -RZ, R10.H0_H0 ;  /* 0x2000000aff067230 */ /* 0x004fca0000004100 */
[----:B------:R-:W-:-:S04]  /*4530*/  FMUL R6, R6, R16 ;  /* 0x0000001006067220 */ /* 0x000fc80000400000 */
[----:B---3--:R-:W-:Y:S01]  /*4540*/  FFMA R11, R17, R2, R6 ;  /* 0x00000002110b7223 */ /* 0x008fe20000000006 */
[----:B------:R-:W-:-:S04]  /*4550*/  LEA R6, P3, R4, R14, 0x1 ;  /* 0x0000000e04067211 */ /* 0x000fc800078608ff */
[----:B------:R-:W-:Y:S01]  /*4560*/  LEA.HI.X R7, R4, R15, R5, 0x1, P3 ;  /* 0x0000000f04077211 */ /* 0x000fe200018f0c05 */
[----:B------:R-:W-:Y:S01]  /*4570*/  IMAD.U32 R4, RZ, RZ, UR8 ;  /* 0x00000008ff047e24 */ /* 0x000fe2000f8e00ff */
[----:B------:R-:W-:-:S04]  /*4580*/  F2FP.F16.F32.PACK_AB R5, RZ, R11 ;  /* 0x0000000bff05723e */ /* 0x000fc800000000ff */
[----:B------:R-:W-:Y:S02]  /*4590*/  LEA R4, P3, R4, R12, 0x4 ;  /* 0x0000000c04047211 */ /* 0x000fe400078620ff */
[----:B------:R-:W-:Y:S02]  /*45a0*/  PRMT R11, R5, 0x7610, R11 ;  /* 0x00007610050b7816 */ /* 0x000fe4000000000b */
[----:B------:R-:W-:-:S05]  /*45b0*/  IADD3.X R5, R13, UR4, RZ, P3, !PT ;  /* 0x000000040d057c10 */ /* 0x000fca0009ffe4ff */
[----:B------:R1:W-:Y:S01]  /*45c0*/  @P2 STG.E.U16 desc[UR36][R4.64], R11 ;  /* 0x0000000b04002986 */ /* 0x0003e2000c101524 */
[----:B------:R-:W-:Y:S05]  /*45d0*/  @!P4 BRA `(.L_x_34) ;  /* 0x000000000004c947 */ /* 0x000fea0003800000 */
[----:B------:R2:W5:Y:S02]  /*45e0*/  LDG.E.LTC128B.U16 R10, desc[UR36][R6.64+0x2] ;  /* 0x00000224060a7981 */ /* 0x000564000c1e1520 */
.L_x_34:
[----:B------:R-:W-:Y:S05]  /*45f0*/  BSYNC B1 ;  /* 0x0000000000017941 */ /* 0x000fea0003800000 */
.L_x_33:
[----:B------:R-:W3:Y:S01]  /*4600*/  LDL.LU R17, [R1+0x20c] ;  /* 0x00020c0001117983 */ /* 0x000ee20000300800 */
[----:B-1---5:R-:W-:Y:S01]  /*4610*/  HADD2.F32 R11, -RZ, R10.H0_H0 ;  /* 0x2000000aff0b7230 */ /* 0x022fe20000004100 */
[----:B------:R-:W-:Y:S01]  /*4620*/  ISETP.GT.AND P2, PT, R0, 0x8, P1 ;  /* 0x000000080000780c */ /* 0x000fe20000f44270 */
[----:B------:R-:W-:Y:S03]  /*4630*/  BSSY B1, `(.L_x_35) ;  /* 0x0000007000017945 */ /* 0x000fe60003800000 */
[----:B------:R-:W-:-:S04]  /*4640*/  FMUL R11, R11, R16 ;  /* 0x000000100b0b7220 */ /* 0x000fc80000400000 */
[----:B---3--:R-:W-:-:S05]  /*4650*/  FFMA R11, R17, R2, R11 ;  /* 0x00000002110b7223 */ /* 0x008fca000000000b */
[----:B------:R-:W-:-:S05]  /*4660*/  F2FP.F16.F32.PACK_AB R11, RZ, R11 ;  /* 0x0000000bff0b723e */ /* 0x000fca00000000ff */
[----:B------:R1:W-:Y:S01]  /*4670*/  @P4 STG.E.U16 desc[UR36][R4.64+0x2], R11 ;  /* 0x0000020b04004986 */ /* 0x0003e2000c101524 */
[----:B------:R-:W-:Y:S05]  /*4680*/  @!P2 BRA `(.L_x_36) ;  /* 0x000000000004a947 */ /* 0x000fea0003800000 */
[----:B------:R3:W5:Y:S02]  /*4690*/  LDG.E.LTC128B.U16 R10, desc[UR36][R8.64+0x10] ;  /* 0x00001024080a7981 */ /* 0x000764000c1e1520 */
.L_x_36:
[----:B------:R-:W-:Y:S05]  /*46a0*/  BSYNC B1 ;  /* 0x0000000000017941 */ /* 0x000fea0003800000 */
.L_x_35:
[----:B------:R-:W4:Y:S01]  /*46b0*/  LDL.LU R17, [R1+0x210] ;  /* 0x0002100001117983 */ /* 0x000f220000300800 */
[----:B-1---5:R-:W-:Y:S01]  /*46c0*/  HADD2.F32 R11, -RZ, R10.H0_H0 ;  /* 0x2000000aff0b7230 */ /* 0x022fe20000004100 */
[----:B------:R-:W-:Y:S01]  /*46d0*/  ISETP.GT.AND P3, PT, R0, 0x9, P1 ;  /* 0x000000090000780c */ /* 0x000fe20000f64270 */
[----:B------:R-:W-:Y:S03]  /*46e0*/  BSSY B1, `(.L_x_37) ;  /* 0x0000007000017945 */ /* 0x000fe60003800000 */
[----:B------:R-:W-:-:S04]  /*46f0*/  FMUL R11, R11, R16 ;  /* 0x000000100b0b7220 */ /* 0x000fc80000400000 */
[----:B----4-:R-:W-:-:S05]  /*4700*/  FFMA R11, R17, R2, R11 ;  /* 0x00000002110b7223 */ /* 0x010fca000000000b */
[----:B------:R-:W-:-:S05]  /*4710*/  F2FP.F16.F32.PACK_AB R11, RZ, R11 ;  /* 0x0000000bff0b723e */ /* 0x000fca00000000ff */
[----:B------:R1:W-:Y:S01]  /*4720*/  @P2 STG.E.U16 desc[UR36][R12.64+0x10], R11 ;  /* 0x0000100b0c002986 */ /* 0x0003e2000c101524 */
[----:B------:R-:W-:Y:S05]  /*4730*/  @!P3 BRA `(.L_x_38) ;  /* 0x000000000004b947 */ /* 0x000fea0003800000 */
[----:B------:R4:W5:Y:S02]  /*4740*/  LDG.E.LTC128B.U16 R10, desc[UR36][R8.64+0x12] ;  /* 0x00001224080a7981 */ /* 0x000964000c1e1520 */
.L_x_38:
[----:B------:R-:W-:Y:S05]  /*4750*/  BSYNC B1 ;  /* 0x0000000000017941 */ /* 0x000fea0003800000 */
.L_x_37:
[----:B------:R-:W2:Y:S01]  /*4760*/  LDL.LU R17, [R1+0x214] ;  /* 0x0002140001117983 */ /* 0x000ea20000300800 */
[----:B-1---5:R-:W-:Y:S01]  /*4770*/  HADD2.F32 R11, -RZ, R10.H0_H0 ;  /* 0x2000000aff0b7230 */ /* 0x022fe20000004100 */
[----:B------:R-:W-:Y:S01]  /*4780*/  ISETP.GT.AND P2, PT, R0, 0x8, P0 ;  /* 0x000000080000780c */ /* 0x000fe20000744270 */
[----:B------:R-:W-:Y:S03]  /*4790*/  BSSY B1, `(.L_x_39) ;  /* 0x0000007000017945 */ /* 0x000fe60003800000 */
[----:B------:R-:W-:-:S04]  /*47a0*/  FMUL R11, R11, R16 ;  /* 0x000000100b0b7220 */ /* 0x000fc80000400000 */
[----:B--2---:R-:W-:-:S05]  /*47b0*/  FFMA R11, R17, R2, R11 ;  /* 0x00000002110b7223 */ /* 0x004fca000000000b */
[----:B------:R-:W-:-:S05]  /*47c0*/  F2FP.F16.F32.PACK_AB R11, RZ, R11 ;  /* 0x0000000bff0b723e */ /* 0x000fca00000000ff */
[----:B------:R1:W-:Y:S01]  /*47d0*/  @P3 STG.E.U16 desc[UR36][R12.64+0x12], R11 ;  /* 0x0000120b0c003986 */ /* 0x0003e2000c101524 */
[----:B------:R-:W-:Y:S05]  /*47e0*/  @!P2 BRA `(.L_x_40) ;  /* 0x000000000004a947 */ /* 0x000fea0003800000 */
[----:B------:R2:W5:Y:S02]  /*47f0*/  LDG.E.LTC128B.U16 R10, desc[UR36][R6.64+0x10] ;  /* 0x00001024060a7981 */ /* 0x000564000c1e1520 */
.L_x_40:
[----:B------:R-:W-:Y:S05]  /*4800*/  BSYNC B1 ;  /* 0x0000000000017941 */ /* 0x000fea0003800000 */
.L_x_39:
[----:B------:R0:W-:Y:S04]  /*4810*/  STL [R1+0x4bc], R70 ;  /* 0x0004bc4601007387 */ /* 0x0001e80000100800 */
[----:B0-----:R-:W3:Y:S01]  /*4820*/  LDL.LU R70, [R1+0x218] ;  /* 0x0002180001467983 */ /* 0x001ee20000300800 */
[----:B-1---5:R-:W-:Y:S01]  /*4830*/  HADD2.F32 R11, -RZ, R10.H0_H0 ;  /* 0x2000000aff0b7230 */ /* 0x022fe20000004100 */
[----:B------:R-:W-:Y:S02]  /*4840*/  ISETP.GT.AND P3, PT, R0, 0x9, P0 ;  /* 0x000000090000780c */ /* 0x000fe40000764270 */
[----:B------:R0:W-:Y:S02]  /*4850*/  STL [R1+0x4b8], R69 ;  /* 0x0004b84501007387 */ /* 0x0001e40000100800 */
[----:B------:R-:W-:-:S02]  /*4860*/  FMUL R11, R11, R16 ;  /* 0x000000100b0b7220 */ /* 0x000fc40000400000 */
[----:B0-----:R-:W4:Y:S04]  /*4870*/  LDL.LU R69, [R1+0x21c] ;  /* 0x00021c0001457983 */ /* 0x001f280000300800 */
[----:B------:R0:W-:Y:S04]  /*4880*/  STL [R1+0x4b4], R68 ;  /* 0x0004b44401007387 */ /* 0x0001e80000100800 */
[----:B0-----:R-:W2:Y:S04]  /*4890*/  LDL.LU R68, [R1+0x220] ;  /* 0x0002200001447983 */ /* 0x001ea80000300800 */
        /* <DEDUP_REMOVED lines=38> */
[----:B------:R0:W-:Y:S01]  /*4b00*/  STL [R1+0x464], R48 ;  /* 0x0004643001007387 */ /* 0x0001e20000100800 */
[----:B---3--:R-:W-:-:S05]  /*4b10*/  FFMA R11, R70, R2, R11 ;  /* 0x00000002460b7223 */ /* 0x008fca000000000b */
[----:B------:R-:W-:Y:S01]  /*4b20*/  F2FP.F16.F32.PACK_AB R11, RZ, R11 ;  /* 0x0000000bff0b723e */ /* 0x000fe200000000ff */
[----:B0-----:R-:W3:Y:S04]  /*4b30*/  LDL.LU R48, [R1+0x270] ;  /* 0x0002700001307983 */ /* 0x001ee80000300800 */
[----:B------:R-:W-:Y:S04]  /*4b40*/  @P2 STG.E.U16 desc[UR36][R4.64+0x10], R11 ;  /* 0x0000100b04002986 */ /* 0x000fe8000c101524 */
[----:B------:R-:W4:Y:S01]  /*4b50*/  @P3 LDG.E.LTC128B.U16 R10, desc[UR36][R6.64+0x12] ;  /* 0x00001224060a3981 */ /* 0x000f22000c1e1520 */
[----:B------:R-:W-:-:S03]  /*4b60*/  ISETP.GT.AND P2, PT, R0, 0x10, P1 ;  /* 0x000000100000780c */ /* 0x000fc60000f44270 */
[----:B------:R0:W-:Y:S04]  /*4b70*/  STL [R1+0x460], R47 ;  /* 0x0004602f01007387 */ /* 0x0001e80000100800 */
[----:B0-----:R-:W3:Y:S04]  /*4b80*/  LDL.LU R47, [R1+0x274] ;  /* 0x00027400012f7983 */ /* 0x001ee80000300800 */
        /* <DEDUP_REMOVED lines=20> */
[----:B------:R-:W3:Y:S04]  /*4cd0*/  LDL.LU R235, [R1+0x2d0] ;  /* 0x0002d00001eb7983 */ /* 0x000ee80000300800 */
        /* <DEDUP_REMOVED lines=34> */
[----:B------:R-:W3:Y:S01]  /*4f00*/  LDL.LU R200, [R1+0x35c] ;  /* 0x00035c0001c87983 */ /* 0x000ee20000300800 */
[----:B----4-:R-:W-:-:S03]  /*4f10*/  HADD2.F32 R11, -RZ, R10.H0_H0 ;  /* 0x2000000aff0b7230 */ /* 0x010fc60000004100 */
[----:B------:R-:W4:Y:S02]  /*4f20*/  LDL.LU R199, [R1+0x360] ;  /* 0x0003600001c77983 */ /* 0x000f240000300800 */
[----:B------:R-:W-:Y:S02]  /*4f30*/  FMUL R11, R11, R16 ;  /* 0x000000100b0b7220 */ /* 0x000fe40000400000 */
[----:B------:R-:W4:Y:S02]  /*4f40*/  LDL.LU R198, [R1+0x364] ;  /* 0x0003640001c67983 */ /* 0x000f240000300800 */
[----:B------:R-:W-:Y:S02]  /*4f50*/  FFMA R11, R69, R2, R11 ;  /* 0x00000002450b7223 */ /* 0x000fe4000000000b */
[----:B------:R-:W4:Y:S03]  /*4f60*/  LDL.LU R197, [R1+0x368] ;  /* 0x0003680001c57983 */ /* 0x000f260000300800 */
[----:B------:R-:W-:Y:S01]  /*4f70*/  F2FP.F16.F32.PACK_AB R11, RZ, R11 ;  /* 0x0000000bff0b723e */ /* 0x000fe200000000ff */
[----:B------:R-:W4:Y:S04]  /*4f80*/  LDL.LU R196, [R1+0x36c] ;  /* 0x00036c0001c47983 */ /* 0x000f280000300800 */
[----:B------:R-:W-:Y:S04]  /*4f90*/  @P3 STG.E.U16 desc[UR36][R4.64+0x12], R11 ;  /* 0x0000120b04003986 */ /* 0x000fe8000c101524 */
[----:B------:R-:W2:Y:S01]  /*4fa0*/  @P2 LDG.E.LTC128B.U16 R10, desc[UR36][R8.64+0x20] ;  /* 0x00002024080a2981 */ /* 0x000ea2000c1e1520 */
[----:B------:R-:W-:-:S03]  /*4fb0*/  ISETP.GT.AND P3, PT, R0, 0x11, P1 ;  /* 0x000000110000780c */ /* 0x000fc60000f64270 */
[----:B------:R-:W4:Y:S04]  /*4fc0*/  LDL.LU R195, [R1+0x370] ;  /* 0x0003700001c37983 */ /* 0x000f280000300800 */
        /* <DEDUP_REMOVED lines=35> */
[----:B------:R0:W-:Y:S04]  /*5200*/  STL [R1+0x434], R36 ;  /* 0x0004342401007387 */ /* 0x0001e80000100800 */
[----:B0-----:R-:W4:Y:S04]  /*5210*/  LDL.LU R36, [R1+0x2cc] ;  /* 0x0002cc0001247983 */ /* 0x001f280000300800 */
        /* <DEDUP_REMOVED lines=19> */
[----:B0-----:R-:W4:Y:S01]  /*5350*/  LDL.LU R26, [R1+0x2a4] ;  /* 0x0002a400011a7983 */ /* 0x001f220000300800 */
[----:B--2---:R-:W-:-:S03]  /*5360*/  HADD2.F32 R11, -RZ, R10.H0_H0 ;  /* 0x2000000aff0b7230 */ /* 0x004fc60000004100 */
[----:B------:R0:W-:Y:S02]  /*5370*/  STL [R1+0x408], R25 ;  /* 0x0004081901007387 */ /* 0x0001e40000100800 */
[----:B------:R-:W-:-:S04]  /*5380*/  FMUL R11, R11, R16 ;  /* 0x000000100b0b7220 */ /* 0x000fc80000400000 */
[----:B------:R-:W-:Y:S01]  /*5390*/  FFMA R11, R68, R2, R11 ;  /* 0x00000002440b7223 */ /* 0x000fe2000000000b */
[----:B0-----:R-:W2:Y:S04]  /*53a0*/  LDL.LU R25, [R1+0x2a0] ;  /* 0x0002a00001197983 */ /* 0x001ea80000300800 */
[----:B------:R-:W-:Y:S01]  /*53b0*/  F2FP.F16.F32.PACK_AB R11, RZ, R11 ;  /* 0x0000000bff0b723e */ /* 0x000fe200000000ff */
[----:B------:R-:W5:Y:S04]  /*53c0*/  LDL.LU R70, [R1+0x4bc] ;  /* 0x0004bc0001467983 */ /* 0x000f680000300800 */
[----:B------:R0:W-:Y:S04]  /*53d0*/  @P2 STG.E.U16 desc[UR36][R12.64+0x20], R11 ;  /* 0x0000200b0c002986 */ /* 0x0001e8000c101524 */
[----:B------:R-:W0:Y:S01]  /*53e0*/  @P3 LDG.E.LTC128B.U16 R10, desc[UR36][R8.64+0x22] ;  /* 0x00002224080a3981 */ /* 0x000e22000c1e1520 */
[----:B------:R-:W-:-:S03]  /*53f0*/  ISETP.GT.AND P2, PT, R0, 0x10, P0 ;  /* 0x000000100000780c */ /* 0x000fc60000744270 */
[----:B------:R-:W5:Y:S04]  /*5400*/  LDL.LU R69, [R1+0x4b8] ;  /* 0x0004b80001457983 */ /* 0x000f680000300800 */
[----:B------:R-:W5:Y:S01]  /*5410*/  LDL.LU R68, [R1+0x4b4] ;  /* 0x0004b40001447983 */ /* 0x000f620000300800 */
[----:B0-----:R-:W-:-:S05]  /*5420*/  HADD2.F32 R11, -RZ, R10.H0_H0 ;  /* 0x2000000aff0b7230 */ /* 0x001fca0000004100 */
[----:B------:R-:W-:-:S04]  /*5430*/  FMUL R11, R11, R16 ;  /* 0x000000100b0b7220 */ /* 0x000fc80000400000 */
[----:B------:R-:W-:Y:S02]  /*5440*/  FFMA R11, R67, R2, R11 ;  /* 0x00000002430b7223 */ /* 0x000fe4000000000b */
[----:B------:R-:W5:Y:S03]  /*5450*/  LDL.LU R67, [R1+0x4b0] ;  /* 0x0004b00001437983 */ /* 0x000f660000300800 */
[----:B------:R-:W-:-:S05]  /*5460*/  F2FP.F16.F32.PACK_AB R11, RZ, R11 ;  /* 0x0000000bff0b723e */ /* 0x000fca00000000ff */
[----:B------:R0:W-:Y:S04]  /*5470*/  @P3 STG.E.U16 desc[UR36][R12.64+0x22], R11 ;  /* 0x0000220b0c003986 */ /* 0x0001e8000c101524 */
[----:B------:R-:W0:Y:S01]  /*5480*/  @P2 LDG.E.LTC128B.U16 R10, desc[UR36][R6.64+0x20] ;  /* 0x00002024060a2981 */ /* 0x000e22000c1e1520 */
[----:B------:R-:W-:Y:S01]  /*5490*/  ISETP.GT.AND P3, PT, R0, 0x11, P0 ;  /* 0x000000110000780c */ /* 0x000fe20000764270 */
        /* <DEDUP_REMOVED lines=146> */
[----:B---3--:R-:W-:Y:S02]  /*5dc0*/  FFMA R11, R48, R2, R11 ;  /* 0x00000002300b7223 */ /* 0x008fe4000000000b */
        /* <DEDUP_REMOVED lines=95> */
[----:B--2---:R-:W-:-:S05]  /*63c0*/  FFMA R11, R25, R2, R11 ;  /* 0x00000002190b7223 */ /* 0x004fca000000000b */
[----:B------:R-:W-:-:S05]  /*63d0*/  F2FP.F16.F32.PACK_AB R11, RZ, R11 ;  /* 0x0000000bff0b723e */ /* 0x000fca00000000ff */
[----:B------:R0:W-:Y:S04]  /*63e0*/  @P2 STG.E.U16 desc[UR36][R12.64+0xa0], R11 ;  /* 0x0000a00b0c002986 */ /* 0x0001e8000c101524 */
[----:B------:R-:W0:Y:S01]  /*63f0*/  @P3 LDG.E.LTC128B.U16 R10, desc[UR36][R8.64+0xa2] ;  /* 0x0000a224080a3981 */ /* 0x000e22000c1e1520 */
[----:B------:R-:W-:Y:S01]  /*6400*/  ISETP.GT.AND P2, PT, R0, 0x50, P0 ;  /* 0x000000500000780c */ /* 0x000fe20000744270 */
[----:B0-----:R-:W-:-:S05]  /*6410*/  HADD2.F32 R11, -RZ, R10.H0_H0 ;  /* 0x2000000aff0b7230 */ /* 0x001fca0000004100 */
[----:B------:R-:W-:-:S04]  /*6420*/  FMUL R11, R11, R16 ;  /* 0x000000100b0b7220 */ /* 0x000fc80000400000 */
[----:B----4-:R-:W-:-:S05]  /*6430*/  FFMA R11, R26, R2, R11 ;  /* 0x000000021a0b7223 */ /* 0x010fca000000000b */
[----:B------:R-:W-:-:S05]  /*6440*/  F2FP.F16.F32.PACK_AB R11, RZ, R11 ;  /* 0x0000000bff0b723e */ /* 0x000fca00000000ff */
[----:B------:R0:W-:Y:S04]  /*6450*/  @P3 STG.E.U16 desc[UR36][R12.64+0xa2], R11 ;  /* 0x0000a20b0c003986 */ /* 0x0001e8000c101524 */
[----:B------:R-:W0:Y:S01]  /*6460*/  @P2 LDG.E.LTC128B.U16 R10, desc[UR36][R6.64+0xa0] ;  /* 0x0000a024060a2981 */ /* 0x000e22000c1e1520 */
[----:B------:R-:W-:Y:S01]  /*6470*/  ISETP.GT.AND P3, PT, R0, 0x51, P0 ;  /* 0x000000510000780c */ /* 0x000fe20000764270 */
[----:B0-----:R-:W-:-:S05]  /*6480*/  HADD2.F32 R11, -RZ, R10.H0_H0 ;  /* 0x2000000aff0b7230 */ /* 0x001fca0000004100 */
[----:B------:R-:W-:-:S04]  /*6490*/  FMUL R11, R11, R16 ;  /* 0x000000100b0b7220 */ /* 0x000fc80000400000 */
[----:B------:R-:W-:-:S05]  /*64a0*/  FFMA R11, R27, R2, R11 ;  /* 0x000000021b0b7223 */ /* 0x000fca000000000b */
        /* <DEDUP_REMOVED lines=576> */
[----:B------:R1:W2:Y:S01]  /*88b0*/  @P1 LDG.E.LTC128B.U16 R10, desc[UR36][R8.64+0x1f2] ;  /* 0x0001f224080a1981 */ /* 0x0002a2000c1e1520 */
[----:B------:R-:W-:Y:S01]  /*88c0*/  ISETP.GT.AND P2, PT, R0, 0xf8, P0 ;  /* 0x000000f80000780c */ /* 0x000fe20000744270 */
[----:B-1----:R-:W-:Y:S02]  /*88d0*/  @P1 IMAD.MOV.U32 R9, RZ, RZ, R13 ;  /* 0x000000ffff091224 */ /* 0x002fe400078e000d */
[----:B--2---:R-:W-:-:S05]  /*88e0*/  HADD2.F32 R8, -RZ, R10.H0_H0 ;  /* 0x2000000aff087230 */ /* 0x004fca0000004100 */
[----:B------:R-:W-:-:S04]  /*88f0*/  FMUL R8, R8, R16 ;  /* 0x0000001008087220 */ /* 0x000fc80000400000 */
[----:B------:R-:W-:-:S05]  /*8900*/  FFMA R8, R158, R2, R8 ;  /* 0x000000029e087223 */ /* 0x000fca0000000008 */
[----:B------:R-:W-:-:S04]  /*8910*/  F2FP.F16.F32.PACK_AB R8, RZ, R8 ;  /* 0x00000008ff08723e */ /* 0x000fc800000000ff */
[----:B0-----:R-:W-:Y:S01]  /*8920*/  PRMT R11, R8, 0x7610, R11 ;  /* 0x00007610080b7816 */ /* 0x001fe2000000000b */
[----:B------:R-:W-:-:S05]  /*8930*/  @P1 IMAD.MOV.U32 R8, RZ, RZ, R12 ;  /* 0x000000ffff081224 */ /* 0x000fca00078e000c */
[----:B------:R0:W-:Y:S04]  /*8940*/  @P1 STG.E.U16 desc[UR36][R8.64+0x1f2], R11 ;  /* 0x0001f20b08001986 */ /* 0x0001e8000c101524 */
[----:B------:R-:W0:Y:S01]  /*8950*/  @P2 LDG.E.LTC128B.U16 R10, desc[UR36][R6.64+0x1f0] ;  /* 0x0001f024060a2981 */ /* 0x000e22000c1e1520 */
[----:B------:R-:W-:Y:S01]  /*8960*/  ISETP.GT.AND P1, PT, R0, 0xf9, P0 ;  /* 0x000000f90000780c */ /* 0x000fe20000724270 */
[----:B0-----:R-:W-:-:S05]  /*8970*/  HADD2.F32 R8, -RZ, R10.H0_H0 ;  /* 0x2000000aff087230 */ /* 0x001fca0000004100 */
[----:B------:R-:W-:-:S04]  /*8980*/  FMUL R8, R8, R16 ;  /* 0x0000001008087220 */ /* 0x000fc80000400000 */
[----:B------:R-:W-:Y:S01]  /*8990*/  FFMA R8, R153, R2, R8 ;  /* 0x0000000299087223 */ /* 0x000fe20000000008 */
[----:B------:R-:W-:-:S04]  /*89a0*/  PRMT R17, R10, 0x7610, R17 ;  /* 0x000076100a117816 */ /* 0x000fc80000000011 */
[----:B------:R-:W-:-:S05]  /*89b0*/  F2FP.F16.F32.PACK_AB R8, RZ, R8 ;  /* 0x00000008ff08723e */ /* 0x000fca00000000ff */
[----:B------:R0:W-:Y:S04]  /*89c0*/  @P2 STG.E.U16 desc[UR36][R4.64+0x1f0], R8 ;  /* 0x0001f00804002986 */ /* 0x0001e8000c101524 */
[----:B------:R1:W2:Y:S01]  /*89d0*/  @P1 LDG.E.LTC128B.U16 R17, desc[UR36][R6.64+0x1f2] ;  /* 0x0001f22406111981 */ /* 0x0002a2000c1e1520 */
[----:B------:R-:W-:-:S05]  /*89e0*/  IADD3 R153, P0, R160, 0x80, RZ ;  /* 0x00000080a0997810 */ /* 0x000fca0007f1e0ff */
[----:B-1----:R-:W-:Y:S01]  /*89f0*/  IMAD.X R6, RZ, RZ, UR7, P0 ;  /* 0x00000007ff067e24 */ /* 0x002fe200080e06ff */
[----:B------:R-:W-:-:S03]  /*8a00*/  ISETP.GT.AND P0, PT, R3, 0x80, PT ;  /* 0x000000800300780c */ /* 0x000fc60003f04270 */
[-C--:B------:R-:W-:Y:S01]  /*8a10*/  IMAD R6, R6, R18.reuse, RZ ;  /* 0x0000001206067224 */ /* 0x080fe200078e02ff */
[----:B------:R-:W-:Y:S01]  /*8a20*/  ISETP.GT.AND P3, PT, R0, RZ, P0 ;  /* 0x000000ff0000720c */ /* 0x000fe20000764270 */
[----:B0-----:R-:W-:-:S04]  /*8a30*/  IMAD.WIDE.U32 R8, R153, R18, R22 ;  /* 0x0000001299087225 */ /* 0x001fc800078e0016 */
[----:B------:R-:W-:Y:S01]  /*8a40*/  IMAD R158, R153, R19, R6 ;  /* 0x00000013999e7224 */ /* 0x000fe200078e0206 */
[----:B------:R-:W-:-:S03]  /*8a50*/  LEA R6, P2, R8, R14, 0x1 ;  /* 0x0000000e08067211 */ /* 0x000fc600078408ff */
[----:B------:R-:W-:Y:S02]  /*8a60*/  IMAD.IADD R10, R9, 0x1, R158 ;  /* 0x00000001090a7824 */ /* 0x000fe400078e029e */
[----:B--2---:R-:W-:-:S05]  /*8a70*/  HADD2.F32 R7, -RZ, R17.H0_H0 ;  /* 0x20000011ff077230 */ /* 0x004fca0000004100 */
[----:B------:R-:W-:-:S04]  /*8a80*/  FMUL R7, R7, R16 ;  /* 0x0000001007077220 */ /* 0x000fc80000400000 */
[----:B------:R-:W-:Y:S02]  /*8a90*/  FFMA R7, R155, R2, R7 ;  /* 0x000000029b077223 */ /* 0x000fe40000000007 */
[----:B------:R-:W2:Y:S03]  /*8aa0*/  LDL.LU R155, [R1] ;  /* 0x00000000019b7983 */ /* 0x000ea60000300800 */
[----:B------:R-:W-:Y:S01]  /*8ab0*/  F2FP.F16.F32.PACK_AB R9, RZ, R7 ;  /* 0x00000007ff09723e */ /* 0x000fe200000000ff */
[----:B------:R-:W3:Y:S01]  /*8ac0*/  LDL.LU R159, [R1+0x8] ;  /* 0x00000800019f7983 */ /* 0x000ee20000300800 */
[----:B------:R-:W-:-:S03]  /*8ad0*/  LEA.HI.X R7, R8, R15, R10, 0x1, P2 ;  /* 0x0000000f08077211 */ /* 0x000fc600010f0c0a */
[----:B------:R0:W-:Y:S04]  /*8ae0*/  @P1 STG.E.U16 desc[UR36][R4.64+0x1f2], R9 ;  /* 0x0001f20904001986 */ /* 0x0001e8000c101524 */
[----:B------:R1:W4:Y:S04]  /*8af0*/  @P3 LDG.E.LTC128B.U16 R17, desc[UR36][R6.64] ;  /* 0x0000002406113981 */ /* 0x000328000c1e1520 */
        /* <DEDUP_REMOVED lines=50> */
[----:B-1----:R-:W-:-:S03]  /*8e20*/  IMAD.WIDE.U32 R6, R153, R18, R20 ;  /* 0x0000001299067225 */ /* 0x002fc600078e0014 */
[----:B------:R-:W3:Y:S04]  /*8e30*/  LDL.LU R197, [R1+0x178] ;  /* 0x0001780001c57983 */ /* 0x000ee80000300800 */
[----:B------:R-:W3:Y:S04]  /*8e40*/  LDL.LU R196, [R1+0x17c] ;  /* 0x00017c0001c47983 */ /* 0x000ee80000300800 */
[----:B------:R-:W3:Y:S04]  /*8e50*/  LDL.LU R195, [R1+0x180] ;  /* 0x0001800001c37983 */ /* 0x000ee80000300800 */
[----:B------:R-:W3:Y:S01]  /*8e60*/  LDL.LU R194, [R1+0x184] ;  /* 0x0001840001c27983 */ /* 0x000ee20000300800 */
[----:B------:R-:W-:-:S03]  /*8e70*/  IMAD.IADD R7, R158, 0x1, R7 ;  /* 0x000000019e077824 */ /* 0x000fc600078e0207 */
[----:B------:R-:W3:Y:S04]  /*8e80*/  LDL.LU R193, [R1+0x188] ;  /* 0x0001880001c17983 */ /* 0x000ee80000300800 */
[----:B------:R-:W3:Y:S01]  /*8e90*/  LDL.LU R192, [R1+0x18c] ;  /* 0x00018c0001c07983 */ /* 0x000ee20000300800 */
[----:B------:R-:W-:-:S03]  /*8ea0*/  USHF.L.U32 UR4, UR8, 0x8, URZ ;  /* 0x0000000808047899 */ /* 0x000fc6000800063f */
[----:B------:R-:W3:Y:S04]  /*8eb0*/  LDL.LU R191, [R1+0x190] ;  /* 0x0001900001bf7983 */ /* 0x000ee80000300800 */
[----:B------:R-:W3:Y:S04]  /*8ec0*/  LDL.LU R190, [R1+0x194] ;  /* 0x0001940001be7983 */ /* 0x000ee80000300800 */
[----:B------:R-:W3:Y:S01]  /*8ed0*/  LDL.LU R189, [R1+0x198] ;  /* 0x0001980001bd7983 */ /* 0x000ee20000300800 */
[----:B------:R-:W-:-:S03]  /*8ee0*/  ISETP.GT.AND P2, PT, R0, 0x1, P0 ;  /* 0x000000010000780c */ /* 0x000fc60000744270 */
[----:B------:R-:W3:Y:S01]  /*8ef0*/  LDL.LU R188, [R1+0x19c] ;  /* 0x00019c0001bc7983 */ /* 0x000ee20000300800 */
[----:B------:R-:W-:-:S03]  /*8f00*/  USHF.L.U64.HI UR5, UR8, 0x8, UR9 ;  /* 0x0000000808057899 */ /* 0x000fc60008010209 */
        /* <DEDUP_REMOVED lines=18> */
[----:B--2---:R-:W-:Y:S01]  /*9030*/  FFMA R11, R155, R2, R8 ;  /* 0x000000029b0b7223 */ /* 0x004fe20000000008 */
[----:B0-----:R-:W-:Y:S01]  /*9040*/  IMAD.WIDE.U32 R8, R152, UR45, R6 ;  /* 0x0000002d98087c25 */ /* 0x001fe2000f8e0006 */
[----:B------:R-:W-:Y:S01]  /*9050*/  IADD3 R6, P1, R12, UR4, RZ ;  /* 0x000000040c067c10 */ /* 0x000fe2000ff3e0ff */
[----:B------:R-:W2:Y:S02]  /*9060*/  LDL.LU R171, [R1+0x1e0] ;  /* 0x0001e00001ab7983 */ /* 0x000ea40000300800 */
[----:B------:R-:W-:Y:S01]  /*9070*/  F2FP.F16.F32.PACK_AB R11, RZ, R11 ;  /* 0x0000000bff0b723e */ /* 0x000fe200000000ff */
[----:B------:R-:W-:Y:S01]  /*9080*/  IMAD.IADD R9, R161, 0x1, R9 ;  /* 0x00000001a1097824 */ /* 0x000fe200078e0209 */
[----:B------:R-:W-:Y:S01]  /*9090*/  LEA R10, P4, R8, R14, 0x1 ;  /* 0x0000000e080a7211 */ /* 0x000fe200078808ff */
[----:B------:R-:W2:Y:S01]  /*90a0*/  LDL.LU R170, [R1+0x1e4] ;  /* 0x0001e40001aa7983 */ /* 0x000ea20000300800 */
[----:B------:R-:W-:-:S02]  /*90b0*/  IADD3.X R7, R13, UR5, RZ, P1, !PT ;  /* 0x000000050d077c10 */ /* 0x000fc40008ffe4ff */
[----:B------:R-:W-:Y:S01]  /*90c0*/  PRMT R154, R11, 0x7610, R154 ;  /* 0x000076100b9a7816 */ /* 0x000fe2000000009a */
[----:B------:R-:W2:Y:S01]  /*90d0*/  LDL.LU R169, [R1+0x1e8] ;  /* 0x0001e80001a97983 */ /* 0x000ea20000300800 */
[----:B------:R-:W-:-:S03]  /*90e0*/  LEA.HI.X R11, R8, R15, R9, 0x1, P4 ;  /* 0x0000000f080b7211 */ /* 0x000fc600020f0c09 */
[----:B------:R0:W-:Y:S04]  /*90f0*/  @P3 STG.E.U16 desc[UR36][R6.64], R154 ;  /* 0x0000009a06003986 */ /* 0x0001e8000c101524 */
[----:B------:R-:W3:Y:S04]  /*9100*/  @P2 LDG.E.LTC128B.U16 R17, desc[UR36][R10.64+0x2] ;  /* 0x000002240a112981 */ /* 0x000ee8000c1e1520 */
[----:B------:R-:W2:Y:S01]  /*9110*/  LDL.LU R168, [R1+0x1ec] ;  /* 0x0001ec0001a87983 */ /* 0x000ea20000300800 */
[----:B0-----:R-:W-:-:S03]  /*9120*/  IMAD.WIDE.U32 R154, R153, R18, R162 ;  /* 0x00000012999a7225 */ /* 0x001fc600078e00a2 */
[----:B------:R-:W2:Y:S04]  /*9130*/  LDL.LU R167, [R1+0x1f0] ;  /* 0x0001f00001a77983 */ /* 0x000ea80000300800 */
[----:B------:R-:W2:Y:S01]  /*9140*/  LDL.LU R166, [R1+0x1f4] ;  /* 0x0001f40001a67983 */ /* 0x000ea20000300800 */
[----:B------:R-:W-:-:S03]  /*9150*/  IMAD.IADD R153, R158, 0x1, R155 ;  /* 0x000000019e997824 */ /* 0x000fc600078e029b */
[----:B------:R-:W2:Y:S04]  /*9160*/  LDL.LU R165, [R1+0x1f8] ;  /* 0x0001f80001a57983 */ /* 0x000ea80000300800 */
[----:B------:R-:W2:Y:S04]  /*9170*/  LDL.LU R164, [R1+0x1fc] ;  /* 0x0001fc0001a47983 */ /* 0x000ea80000300800 */
[----:B------:R-:W4:Y:S01]  /*9180*/  LDL.LU R158, [R1+0x4] ;  /* 0x00000400019e7983 */ /* 0x000f220000300800 */
[----:B------:R-:W-:Y:S02]  /*9190*/  ISETP.GT.AND P1, PT, R3, 0x88, PT ;  /* 0x000000880300780c */ /* 0x000fe40003f24270 */
[----:B------:R-:W-:-:S02]  /*91a0*/  IADD3 R9, P4, R156, R154, RZ ;  /* 0x0000009a9c097210 */ /* 0x000fc40007f9e0ff */
[----:B------:R-:W-:Y:S01]  /*91b0*/  ISETP.GT.AND P3, PT, R0, RZ, P1 ;  /* 0x000000ff0000720c */ /* 0x000fe20000f64270 */
[----:B---3--:R-:W-:-:S05]  /*91c0*/  HADD2.F32 R8, -RZ, R17.H0_H0 ;  /* 0x20000011ff087230 */ /* 0x008fca0000004100 */
[----:B------:R-:W-:-:S04]  /*91d0*/  FMUL R8, R8, R16 ;  /* 0x0000001008087220 */ /* 0x000fc80000400000 */
[----:B----4-:R-:W-:Y:S01]  /*91e0*/  FFMA R155, R158, R2, R8 ;  /* 0x000000029e9b7223 */ /* 0x010fe20000000008 */
[----:B------:R-:W-:Y:S01]  /*91f0*/  IMAD.X R158, R153, 0x1, R23, P4 ;  /* 0x00000001999e7824 */ /* 0x000fe200020e0617 */
[----:B------:R-:W-:-:S03]  /*9200*/  LEA R8, P4, R9, R14, 0x1 ;  /* 0x0000000e09087211 */ /* 0x000fc600078808ff */
[----:B------:R-:W-:Y:S02]  /*9210*/  F2FP.F16.F32.PACK_AB R155, RZ, R155 ;  /* 0x0000009bff9b723e */ /* 0x000fe400000000ff */
[----:B------:R-:W-:-:S03]  /*9220*/  LEA.HI.X R9, R9, R15, R158, 0x1, P4 ;  /* 0x0000000f09097211 */ /* 0x000fc600020f0c9e */
[----:B------:R0:W-:Y:S04]  /*9230*/  @P2 STG.E.U16 desc[UR36][R6.64+0x2], R155 ;  /* 0x0000029b06002986 */ /* 0x0001e8000c101524 */
[----:B------:R-:W3:Y:S01]  /*9240*/  @P3 LDG.E.LTC128B.U16 R17, desc[UR36][R8.64] ;  /* 0x0000002408113981 */ /* 0x000ee2000c1e1520 */
[----:B------:R-:W-:-:S05]  /*9250*/  IADD3 R154, P2, R20, R154, RZ ;  /* 0x0000009a149a7210 */ /* 0x000fca0007f5e0ff */
[----:B0-----:R-:W-:Y:S01]  /*9260*/  IMAD.X R155, R21, 0x1, R153, P2 ;  /* 0x00000001159b7824 */ /* 0x001fe200010e0699 */
[----:B------:R-:W-:Y:S01]  /*9270*/  ISETP.GT.AND P2, PT, R0, 0x1, P1 ;  /* 0x000000010000780c */ /* 0x000fe20000f44270 */
[----:B------:R-:W-:Y:S01]  /*9280*/  IMAD.WIDE.U32 R154, R152, UR45, R154 ;  /* 0x0000002d989a7c25 */ /* 0x000fe2000f8e009a */
[----:B------:R-:W-:-:S03]  /*9290*/  IADD3 R158, P4, R4, UR4, RZ ;  /* 0x00000004049e7c10 */ /* 0x000fc6000ff9e0ff */
[----:B------:R-:W-:Y:S02]  /*92a0*/  IMAD.IADD R153, R161, 0x1, R155 ;  /* 0x00000001a1997824 */ /* 0x000fe400078e029b */
[----:B---3--:R-:W-:-:S05]  /*92b0*/  HADD2.F32 R8, -RZ, R17.H0_H0 ;  /* 0x20000011ff087230 */ /* 0x008fca0000004100 */
[----:B------:R-:W-:-:S04]  /*92c0*/  FMUL R8, R8, R16 ;  /* 0x0000001008087220 */ /* 0x000fc80000400000 */
[----:B------:R-:W-:Y:S01]  /*92d0*/  FFMA R9, R159, R2, R8 ;  /* 0x000000029f097223 */ /* 0x000fe20000000008 */
[----:B------:R-:W-:-:S04]  /*92e0*/  LEA R8, P5, R154, R14, 0x1 ;  /* 0x0000000e9a087211 */ /* 0x000fc800078a08ff */
[----:B------:R-:W-:Y:S02]  /*92f0*/  F2FP.F16.F32.PACK_AB R9, RZ, R9 ;  /* 0x00000009ff09723e */ /* 0x000fe400000000ff */
[----:B------:R-:W-:Y:S02]  /*9300*/  IADD3.X R159, R5, UR5, RZ, P4, !PT ;  /* 0x00000005059f7c10 */ /* 0x000fe4000a7fe4ff */
[----:B------:R-:W-:Y:S02]  /*9310*/  PRMT R155, R9, 0x7610, R155 ;  /* 0x00007610099b7816 */ /* 0x000fe4000000009b */
[----:B------:R-:W-:Y:S02]  /*9320*/  LEA.HI.X R9, R154, R15, R153, 0x1, P5 ;  /* 0x0000000f9a097211 */ /* 0x000fe400028f0c99 */
[----:B------:R-:W3:Y:S04]  /*9330*/  LDL.LU R154, [R1+0xc] ;  /* 0x00000c00019a7983 */ /* 0x000ee80000300800 */
[----:B------:R0:W-:Y:S04]  /*9340*/  @P3 STG.E.U16 desc[UR36][R158.64], R155 ;  /* 0x0000009b9e003986 */ /* 0x0001e8000c101524 */
[----:B------:R-:W4:Y:S01]  /*9350*/  @P2 LDG.E.LTC128B.U16 R17, desc[UR36][R8.64+0x2] ;  /* 0x0000022408112981 */ /* 0x000f22000c1e1520 */
[----:B------:R-:W-:-:S03]  /*9360*/  ISETP.GT.AND P4, PT, R0, 0x8, P0 ;  /* 0x000000080000780c */ /* 0x000fc60000784270 */
[----:B0-----:R-:W2:Y:S01]  /*9370*/  LDL.LU R159, [R1+0xd8] ;  /* 0x0000d800019f7983 */ /* 0x001ea20000300800 */
[----:B----4-:R-:W-:-:S05]  /*9380*/  HADD2.F32 R153, -RZ, R17.H0_H0 ;  /* 0x20000011ff997230 */ /* 0x010fca0000004100 */
[----:B------:R-:W-:-:S04]  /*9390*/  FMUL R153, R153, R16 ;  /* 0x0000001099997220 */ /* 0x000fc80000400000 */
[----:B---3--:R-:W-:Y:S01]  /*93a0*/  FFMA R153, R154, R2, R153 ;  /* 0x000000029a997223 */ /* 0x008fe20000000099 */
[----:B------:R-:W-:-:S04]  /*93b0*/  IADD3 R154, P3, R4, UR4, RZ ;  /* 0x00000004049a7c10 */ /* 0x000fc8000ff7e0ff */
[----:B------:R-:W-:Y:S02]  /*93c0*/  F2FP.F16.F32.PACK_AB R153, RZ, R153 ;  /* 0x00000099ff99723e */ /* 0x000fe400000000ff */
[----:B------:R-:W-:-:S05]  /*93d0*/  IADD3.X R155, R5, UR5, RZ, P3, !PT ;  /* 0x00000005059b7c10 */ /* 0x000fca0009ffe4ff */
[----:B------:R0:W-:Y:S04]  /*93e0*/  @P2 STG.E.U16 desc[UR36][R154.64+0x2], R153 ;  /* 0x000002999a002986 */ /* 0x0001e8000c101524 */
[----:B------:R-:W3:Y:S01]  /*93f0*/  @P4 LDG.E.LTC128B.U16 R17, desc[UR36][R10.64+0x10] ;  /* 0x000010240a114981 */ /* 0x000ee2000c1e1520 */
[----:B------:R-:W-:-:S03]  /*9400*/  ISETP.GT.AND P2, PT, R0, 0x9, P0 ;  /* 0x000000090000780c */ /* 0x000fc60000744270 */
[----:B0-----:R-:W4:Y:S04]  /*9410*/  LDL.LU R154, [R1+0x14] ;  /* 0x00001400019a7983 */ /* 0x001f280000300800 */
[----:B------:R-:W2:Y:S01]  /*9420*/  LDL.LU R155, [R1+0x18] ;  /* 0x00001800019b7983 */ /* 0x000ea20000300800 */
[----:B---3--:R-:W-:-:S05]  /*9430*/  HADD2.F32 R153, -RZ, R17.H0_H0 ;  /* 0x20000011ff997230 */ /* 0x008fca0000004100 */
        /* <DEDUP_REMOVED lines=13> */
[----:B------:R-:W-:Y:S02]  /*9510*/  ISETP.GT.AND P2, PT, R0, 0x9, P1 ;  /* 0x000000090000780c */ /* 0x000fe40000f44270 */
[----:B------:R-:W-:Y:S01]  /*9520*/  IADD3 R154, P3, R4, UR4, RZ ;  /* 0x00000004049a7c10 */ /* 0x000fe2000ff7e0ff */
[----:B0-----:R-:W-:-:S05]  /*9530*/  HADD2.F32 R153, -RZ, R17.H0_H0 ;  /* 0x20000011ff997230 */ /* 0x001fca0000004100 */
[----:B------:R-:W-:-:S04]  /*9540*/  FMUL R153, R153, R16 ;  /* 0x0000001099997220 */ /* 0x000fc80000400000 */
[----:B--2---:R-:W-:Y:S01]  /*9550*/  FFMA R153, R155, R2, R153 ;  /* 0x000000029b997223 */ /* 0x004fe20000000099 */
[----:B------:R-:W-:-:S04]  /*9560*/  IADD3.X R155, R5, UR5, RZ, P3, !PT ;  /* 0x00000005059b7c10 */ /* 0x000fc80009ffe4ff */
[----:B------:R-:W-:-:S05]  /*9570*/  F2FP.F16.F32.PACK_AB R153, RZ, R153 ;  /* 0x00000099ff99723e */ /* 0x000fca00000000ff */
[----:B------:R0:W-:Y:S04]  /*9580*/  @P4 STG.E.U16 desc[UR36][R154.64+0x10], R153 ;  /* 0x000010999a004986 */ /* 0x0001e8000c101524 */
[----:B------:R-:W2:Y:S04]  /*9590*/  @P2 LDG.E.LTC128B.U16 R17, desc[UR36][R8.64+0x12] ;  /* 0x0000122408112981 */ /* 0x000ea8000c1e1520 */
[----:B0-----:R-:W3:Y:S01]  /*95a0*/  LDL.LU R155, [R1+0x1c] ;  /* 0x00001c00019b7983 */ /* 0x001ee20000300800 */
[----:B------:R-:W-:Y:S02]  /*95b0*/  ISETP.GT.AND P4, PT, R0, 0x10, P0 ;  /* 0x000000100000780c */ /* 0x000fe40000784270 */
[----:B------:R-:W-:Y:S01]  /*95c0*/  IADD3 R154, P3, R4, UR4, RZ ;  /* 0x00000004049a7c10 */ /* 0x000fe2000ff7e0ff */
[----:B--2---:R-:W-:-:S05]  /*95d0*/  HADD2.F32 R153, -RZ, R17.H0_H0 ;  /* 0x20000011ff997230 */ /* 0x004fca0000004100 */
[----:B------:R-:W-:-:S04]  /*95e0*/  FMUL R153, R153, R16 ;  /* 0x0000001099997220 */ /* 0x000fc80000400000 */
[----:B---3--:R-:W-:Y:S01]  /*95f0*/  FFMA R153, R155, R2, R153 ;  /* 0x000000029b997223 */ /* 0x008fe20000000099 */
[----:B------:R-:W-:-:S04]  /*9600*/  IADD3.X R155, R5, UR5, RZ, P3, !PT ;  /* 0x00000005059b7c10 */ /* 0x000fc80009ffe4ff */
[----:B------:R-:W-:-:S05]  /*9610*/  F2FP.F16.F32.PACK_AB R153, RZ, R153 ;  /* 0x00000099ff99723e */ /* 0x000fca00000000ff */
[----:B------:R0:W-:Y:S04]  /*9620*/  @P2 STG.E.U16 desc[UR36][R154.64+0x12], R153 ;  /* 0x000012999a002986 */ /* 0x0001e8000c101524 */
[----:B------:R-:W2:Y:S01]  /*9630*/  @P4 LDG.E.LTC128B.U16 R17, desc[UR36][R10.64+0x20] ;  /* 0x000020240a114981 */ /* 0x000ea2000c1e1520 */
[----:B------:R-:W-:-:S03]  /*9640*/  ISETP.GT.AND P2, PT, R0, 0x11, P0 ;  /* 0x000000110000780c */ /* 0x000fc60000744270 */
[----:B0-----:R-:W3:Y:S04]  /*9650*/  LDL.LU R154, [R1+0x24] ;  /* 0x00002400019a7983 */ /* 0x001ee80000300800 */
[----:B------:R-:W4:Y:S01]  /*9660*/  LDL.LU R155, [R1+0x28] ;  /* 0x00002800019b7983 */ /* 0x000f220000300800 */
[----:B--2---:R-:W-:-:S05]  /*9670*/  HADD2.F32 R153, -RZ, R17.H0_H0 ;  /* 0x20000011ff997230 */ /* 0x004fca0000004100 */
        /* <DEDUP_REMOVED lines=9> */
[----:B---3--:R-:W-:-:S05]  /*9710*/  FFMA R153, R154, R2, R153 ;  /* 0x000000029a997223 */ /* 0x008fca0000000099 */
[----:B------:R-:W-:-:S05]  /*9720*/  F2FP.F16.F32.PACK_AB R153, RZ, R153 ;  /* 0x00000099ff99723e */ /* 0x000fca00000000ff */
[----:B------:R0:W-:Y:S04]  /*9730*/  @P2 STG.E.U16 desc[UR36][R6.64+0x22], R153 ;  /* 0x0000229906002986 */ /* 0x0001e8000c101524 */
[----:B------:R-:W0:Y:S01]  /*9740*/  @P4 LDG.E.LTC128B.U16 R17, desc[UR36][R8.64+0x20] ;  /* 0x0000202408114981 */ /* 0x000e22000c1e1520 */
[----:B------:R-:W-:Y:S02]  /*9750*/  ISETP.GT.AND P2, PT, R0, 0x11, P1 ;  /* 0x000000110000780c */ /* 0x000fe40000f44270 */
[----:B------:R-:W-:Y:S01]  /*9760*/  IADD3 R154, P3, R4, UR4, RZ ;  /* 0x00000004049a7c10 */ /* 0x000fe2000ff7e0ff */
[----:B0-----:R-:W-:-:S05]  /*9770*/  HADD2.F32 R153, -RZ, R17.H0_H0 ;  /* 0x20000011ff997230 */ /* 0x001fca0000004100 */
[----:B------:R-:W-:-:S04]  /*9780*/  FMUL R153, R153, R16 ;  /* 0x0000001099997220 */ /* 0x000fc80000400000 */
[----:B----4-:R-:W-:Y:S01]  /*9790*/  FFMA R153, R155, R2, R153 ;  /* 0x000000029b997223 */ /* 0x010fe20000000099 */
        /* <DEDUP_REMOVED lines=373> */
[----:B------:R-:W2:Y:S04]  /*aef0*/  @P4 LDG.E.LTC128B.U16 R17, desc[UR36][R10.64+0xd0] ;  /* 0x0000d0240a114981 */ /* 0x000ea8000c1e1520 */
[----:B0-----:R-:W3:Y:S01]  /*af00*/  LDL.LU R154, [R1+0xd0] ;  /* 0x0000d000019a7983 */ /* 0x001ee20000300800 */
[----:B------:R-:W-:-:S03]  /*af10*/  ISETP.GT.AND P2, PT, R0, 0x69, P0 ;  /* 0x000000690000780c */ /* 0x000fc60000744270 */
[----:B------:R-:W4:Y:S01]  /*af20*/  LDL.LU R155, [R1+0xd4] ;  /* 0x0000d400019b7983 */ /* 0x000f220000300800 */
[----:B--2---:R-:W-:-:S05]  /*af30*/  HADD2.F32 R153, -RZ, R17.H0_H0 ;  /* 0x20000011ff997230 */ /* 0x004fca0000004100 */
[----:B------:R-:W-:-:S04]  /*af40*/  FMUL R153, R153, R16 ;  /* 0x0000001099997220 */ /* 0x000fc80000400000 */
[----:B---3--:R-:W-:-:S05]  /*af50*/  FFMA R153, R154, R2, R153 ;  /* 0x000000029a997223 */ /* 0x008fca0000000099 */
        /* <DEDUP_REMOVED lines=11> */
[----:B------:R-:W-:-:S04]  /*b010*/  IADD3 R154, P3, R4, UR4, RZ ;  /* 0x00000004049a7c10 */ /* 0x000fc8000ff7e0ff */
[----:B------:R-:W-:Y:S01]  /*b020*/  IADD3.X R155, R5, UR5, RZ, P3, !PT ;  /* 0x00000005059b7c10 */ /* 0x000fe20009ffe4ff */
[----:B0-----:R-:W-:-:S05]  /*b030*/  HADD2.F32 R153, -RZ, R17.H0_H0 ;  /* 0x20000011ff997230 */ /* 0x001fca0000004100 */
[----:B------:R-:W-:-:S04]  /*b040*/  FMUL R153, R153, R16 ;  /* 0x0000001099997220 */ /* 0x000fc80000400000 */
[----:B------:R-:W-:-:S05]  /*b050*/  FFMA R153, R159, R2, R153 ;  /* 0x000000029f997223 */ /* 0x000fca0000000099 */
        /* <DEDUP_REMOVED lines=13> */
[----:B------:R-:W-:Y:S01]  /*b130*/  ISETP.GT.AND P2, PT, R0, 0x71, P0 ;  /* 0x000000710000780c */ /* 0x000fe20000744270 */
[----:B--2---:R-:W-:-:S05]  /*b140*/  HADD2.F32 R159, -RZ, R17.H0_H0 ;  /* 0x20000011ff9f7230 */ /* 0x004fca0000004100 */
[----:B------:R-:W-:-:S04]  /*b150*/  FMUL R159, R159, R16 ;  /* 0x000000109f9f7220 */ /* 0x000fc80000400000 */
[----:B------:R-:W-:-:S05]  /*b160*/  FFMA R159, R235, R2, R159 ;  /* 0x00000002eb9f7223 */ /* 0x000fca000000009f */
[----:B------:R-:W-:-:S04]  /*b170*/  F2FP.F16.F32.PACK_AB R159, RZ, R159 ;  /* 0x0000009fff9f723e */ /* 0x000fc800000000ff */
[----:B0-----:R-:W-:-:S05]  /*b180*/  PRMT R153, R159, 0x7610, R153 ;  /* 0x000076109f997816 */ /* 0x001fca0000000099 */
[----:B------:R-:W-:Y:S04]  /*b190*/  @P4 STG.E.U16 desc[UR36][R6.64+0xe0], R153 ;  /* 0x0000e09906004986 */ /* 0x000fe8000c101524 */
[----:B------:R-:W2:Y:S01]  /*b1a0*/  @P2 LDG.E.LTC128B.U16 R17, desc[UR36][R10.64+0xe2] ;  /* 0x0000e2240a112981 */ /* 0x000ea2000c1e1520 */
[----:B------:R-:W-:Y:S01]  /*b1b0*/  ISETP.GT.AND P4, PT, R0, 0x70, P1 ;  /* 0x000000700000780c */ /* 0x000fe20000f84270 */
[----:B--2---:R-:W-:-:S05]  /*b1c0*/  HADD2.F32 R155, -RZ, R17.H0_H0 ;  /* 0x20000011ff9b7230 */ /* 0x004fca0000004100 */
[----:B------:R-:W-:-:S04]  /*b1d0*/  FMUL R155, R155, R16 ;  /* 0x000000109b9b7220 */ /* 0x000fc80000400000 */
[----:B------:R-:W-:-:S05]  /*b1e0*/  FFMA R155, R234, R2, R155 ;  /* 0x00000002ea9b7223 */ /* 0x000fca000000009b */
[----:B------:R-:W-:-:S05]  /*b1f0*/  F2FP.F16.F32.PACK_AB R155, RZ, R155 ;  /* 0x0000009bff9b723e */ /* 0x000fca00000000ff */
[----:B------:R0:W-:Y:S04]  /*b200*/  @P2 STG.E.U16 desc[UR36][R6.64+0xe2], R155 ;  /* 0x0000e29b06002986 */ /* 0x0001e8000c101524 */
[----:B------:R-:W2:Y:S01]  /*b210*/  @P4 LDG.E.LTC128B.U16 R17, desc[UR36][R8.64+0xe0] ;  /* 0x0000e02408114981 */ /* 0x000ea2000c1e1520 */
[----:B------:R-:W-:Y:S02]  /*b220*/  ISETP.GT.AND P2, PT, R0, 0x71, P1 ;  /* 0x000000710000780c */ /* 0x000fe40000f44270 */
[----:B------:R-:W-:-:S04]  /*b230*/  IADD3 R154, P3, R4, UR4, RZ ;  /* 0x00000004049a7c10 */ /* 0x000fc8000ff7e0ff */
[----:B0-----:R-:W-:Y:S01]  /*b240*/  IADD3.X R155, R5, UR5, RZ, P3, !PT ;  /* 0x00000005059b7c10 */ /* 0x001fe20009ffe4ff */
[----:B--2---:R-:W-:-:S05]  /*b250*/  HADD2.F32 R153, -RZ, R17.H0_H0 ;  /* 0x20000011ff997230 */ /* 0x004fca0000004100 */
[----:B------:R-:W-:-:S04]  /*b260*/  FMUL R153, R153, R16 ;  /* 0x0000001099997220 */ /* 0x000fc80000400000 */
[----:B------:R-:W-:-:S05]  /*b270*/  FFMA R153, R233, R2, R153 ;  /* 0x00000002e9997223 */ /* 0x000fca0000000099 */
[----:B------:R-:W-:-:S04]  /*b280*/  F2FP.F16.F32.PACK_AB R153, RZ, R153 ;  /* 0x00000099ff99723e */ /* 0x000fc800000000ff */
[----:B------:R-:W-:-:S05]  /*b290*/  PRMT R158, R153, 0x7610, R158 ;  /* 0x00007610999e7816 */ /* 0x000fca000000009e */
[----:B------:R0:W-:Y:S04]  /*b2a0*/  @P4 STG.E.U16 desc[UR36][R154.64+0xe0], R158 ;  /* 0x0000e09e9a004986 */ /* 0x0001e8000c101524 */
[----:B------:R-:W2:Y:S01]  /*b2b0*/  @P2 LDG.E.LTC128B.U16 R17, desc[UR36][R8.64+0xe2] ;  /* 0x0000e22408112981 */ /* 0x000ea2000c1e1520 */
[----:B------:R-:W-:Y:S02]  /*b2c0*/  ISETP.GT.AND P4, PT, R0, 0x78, P0 ;  /* 0x000000780000780c */ /* 0x000fe40000784270 */
[----:B0-----:R-:W-:-:S04]  /*b2d0*/  IADD3 R154, P3, R4, UR4, RZ ;  /* 0x00000004049a7c10 */ /* 0x001fc8000ff7e0ff */
[----:B------:R-:W-:Y:S01]  /*b2e0*/  IADD3.X R155, R5, UR5, RZ, P3, !PT ;  /* 0x00000005059b7c10 */ /* 0x000fe20009ffe4ff */
[----:B--2---:R-:W-:-:S05]  /*b2f0*/  HADD2.F32 R153, -RZ, R17.H0_H0 ;  /* 0x20000011ff997230 */ /* 0x004fca0000004100 */
[----:B------:R-:W-:-:S04]  /*b300*/  FMUL R153, R153, R16 ;  /* 0x0000001099997220 */ /* 0x000fc80000400000 */
[----:B------:R-:W-:-:S05]  /*b310*/  FFMA R153, R232, R2, R153 ;  /* 0x00000002e8997223 */ /* 0x000fca0000000099 */
[----:B------:R-:W-:-:S04]  /*b320*/  F2FP.F16.F32.PACK_AB R153, RZ, R153 ;  /* 0x00000099ff99723e */ /* 0x000fc800000000ff */
[----:B------:R-:W-:-:S05]  /*b330*/  PRMT R159, R153, 0x7610, R159 ;  /* 0x00007610999f7816 */ /* 0x000fca000000009f */
        /* <DEDUP_REMOVED lines=8> */
[----:B------:R0:W-:Y:S04]  /*b3c0*/  @P4 STG.E.U16 desc[UR36][R6.64+0xf0], R155 ;  /* 0x0000f09b06004986 */ /* 0x0001e8000c101524 */
[----:B------:R-:W2:Y:S01]  /*b3d0*/  @P2 LDG.E.LTC128B.U16 R17, desc[UR36][R10.64+0xf2] ;  /* 0x0000f2240a112981 */ /* 0x000ea2000c1e1520 */
[----:B------:R-:W-:Y:S01]  /*b3e0*/  ISETP.GT.AND P4, PT, R0, 0x78, P1 ;  /* 0x000000780000780c */ /* 0x000fe20000f84270 */
[----:B--2---:R-:W-:-:S05]  /*b3f0*/  HADD2.F32 R153, -RZ, R17.H0_H0 ;  /* 0x20000011ff997230 */ /* 0x004fca0000004100 */
[----:B------:R-:W-:-:S04]  /*b400*/  FMUL R153, R153, R16 ;  /* 0x0000001099997220 */ /* 0x000fc80000400000 */
[----:B------:R-:W-:-:S05]  /*b410*/  FFMA R153, R230, R2, R153 ;  /* 0x00000002e6997223 */ /* 0x000fca0000000099 */
[----:B------:R-:W-:-:S04]  /*b420*/  F2FP.F16.F32.PACK_AB R153, RZ, R153 ;  /* 0x00000099ff99723e */ /* 0x000fc800000000ff */
[----:B------:R-:W-:-:S05]  /*b430*/  PRMT R158, R153, 0x7610, R158 ;  /* 0x00007610999e7816 */ /* 0x000fca000000009e */
[----:B------:R-:W-:Y:S04]  /*b440*/  @P2 STG.E.U16 desc[UR36][R6.64+0xf2], R158 ;  /* 0x0000f29e06002986 */ /* 0x000fe8000c101524 */
        /* <DEDUP_REMOVED lines=48> */
[----:B-1----:R-:W-:-:S04]  /*b750*/  IADD3 R158, P3, R4, UR4, RZ ;  /* 0x00000004049e7c10 */ /* 0x002fc8000ff7e0ff */
        /* <DEDUP_REMOVED lines=31> */
[----:B------:R-:W-:Y:S02]  /*b950*/  PRMT R159, R153, 0x7610, R159 ;  /* 0x00007610999f7816 */ /* 0x000fe4000000009f */
[----:B------:R-:W-:-:S03]  /*b960*/  PRMT R153, R17, 0x7610, R153 ;  /* 0x0000761011997816 */ /* 0x000fc60000000099 */
        /* <DEDUP_REMOVED lines=478> */
[----:B------:R-:W-:Y:S04]  /*d750*/  @P2 STG.E.U16 desc[UR36][R158.64+0x1e2], R155 ;  /* 0x0001e29b9e002986 */ /* 0x000fe8000c101524 */
        /* <DEDUP_REMOVED lines=23> */
[----:B------:R-:W-:-:S05]  /*d8d0*/  F2FP.F16.F32.PACK_AB R17, RZ, R17 ;  /* 0x00000011ff11723e */ /* 0x000fca00000000ff */
[----:B------:R0:W-:Y:S04]  /*d8e0*/  @P2 STG.E.U16 desc[UR36][R10.64+0x1f0], R17 ;  /* 0x0001f0110a002986 */ /* 0x0001e8000c101524 */
[----:B------:R1:W2:Y:S01]  /*d8f0*/  @P1 LDG.E.LTC128B.U16 R153, desc[UR36][R8.64+0x1f2] ;  /* 0x0001f22408991981 */ /* 0x0002a2000c1e1520 */
[----:B------:R-:W-:-:S05]  /*d900*/  IADD3 R165, P0, R160, 0x100, RZ ;  /* 0x00000100a0a57810 */ /* 0x000fca0007f1e0ff */
[----:B------:R-:W-:-:S04]  /*d910*/  IMAD.X R7, RZ, RZ, UR7, P0 ;  /* 0x00000007ff077e24 */ /* 0x000fc800080e06ff */
[-C--:B------:R-:W-:Y:S01]  /*d920*/  IMAD R6, R7, R18.reuse, RZ ;  /* 0x0000001207067224 */ /* 0x080fe200078e02ff */
[----:B------:R-:W-:Y:S01]  /*d930*/  ISETP.GT.AND P0, PT, R3, 0x100, PT ;  /* 0x000001000300780c */ /* 0x000fe20003f04270 */
[----:B------:R-:W-:-:S03]  /*d940*/  IMAD.WIDE.U32 R154, R165, R18, R22 ;  /* 0x00000012a59a7225 */ /* 0x000fc600078e0016 */
[----:B------:R-:W-:Y:S01]  /*d950*/  ISETP.GT.AND P3, PT, R0, RZ, P0 ;  /* 0x000000ff0000720c */ /* 0x000fe20000764270 */
[----:B------:R-:W-:Y:S01]  /*d960*/  IMAD R159, R165, R19, R6 ;  /* 0x00000013a59f7224 */ /* 0x000fe200078e0206 */
[----:B------:R-:W-:Y:S02]  /*d970*/  IADD3 R6, P2, R4, UR4, RZ ;  /* 0x0000000404067c10 */ /* 0x000fe4000ff5e0ff */
[----:B0-----:R-:W-:Y:S01]  /*d980*/  LEA R10, P4, R154, R14, 0x1 ;  /* 0x0000000e9a0a7211 */ /* 0x001fe200078808ff */
[----:B-1----:R-:W-:-:S05]  /*d990*/  IMAD.IADD R8, R155, 0x1, R159 ;  /* 0x000000019b087824 */ /* 0x002fca00078e029f */
[----:B------:R-:W-:Y:S01]  /*d9a0*/  LEA.HI.X R11, R154, R15, R8, 0x1, P4 ;  /* 0x0000000f9a0b7211 */ /* 0x000fe200020f0c08 */
[----:B--2---:R-:W-:-:S05]  /*d9b0*/  HADD2.F32 R7, -RZ, R153.H0_H0 ;  /* 0x20000099ff077230 */ /* 0x004fca0000004100 */
[----:B------:R-:W-:-:S04]  /*d9c0*/  FMUL R7, R7, R16 ;  /* 0x0000001007077220 */ /* 0x000fc80000400000 */
[----:B------:R-:W-:-:S05]  /*d9d0*/  FFMA R7, R164, R2, R7 ;  /* 0x00000002a4077223 */ /* 0x000fca0000000007 */
[----:B------:R-:W-:Y:S02]  /*d9e0*/  F2FP.F16.F32.PACK_AB R9, RZ, R7 ;  /* 0x00000007ff09723e */ /* 0x000fe400000000ff */
[----:B------:R-:W-:Y:S02]  /*d9f0*/  IADD3.X R7, R5, UR5, RZ, P2, !PT ;  /* 0x0000000505077c10 */ /* 0x000fe400097fe4ff */
[----:B------:R-:W-:-:S05]  /*da00*/  PRMT R155, R9, 0x7610, R155 ;  /* 0x00007610099b7816 */ /* 0x000fca000000009b */
[----:B------:R0:W-:Y:S04]  /*da10*/  @P1 STG.E.U16 desc[UR36][R6.64+0x1f2], R155 ;  /* 0x0001f29b06001986 */ /* 0x0001e8000c101524 */
[----:B------:R1:W2:Y:S01]  /*da20*/  @P3 LDG.E.LTC128B.U16 R153, desc[UR36][R10.64] ;  /* 0x000000240a993981 */ /* 0x0002a2000c1e1520 */
[----:B------:R-:W-:-:S04]  /*da30*/  IMAD.WIDE.U32 R8, R165, R18, R20 ;  /* 0x00000012a5087225 */ /* 0x000fc800078e0014 */
[----:B------:R-:W-:Y:S02]  /*da40*/  IMAD.U32 R158, RZ, RZ, UR8 ;  /* 0x00000008ff9e7e24 */ /* 0x000fe4000f8e00ff */
[----:B0-----:R-:W-:Y:S02]  /*da50*/  IMAD.IADD R155, R159, 0x1, R9 ;  /* 0x000000019f9b7824 */ /* 0x001fe400078e0209 */
[----:B------:R-:W-:Y:S02]  /*da60*/  IMAD.MOV.U32 R154, RZ, RZ, R8 ;  /* 0x000000ffff9a7224 */ /* 0x000fe400078e0008 */
[----:B------:R-:W-:Y:S02]  /*da70*/  IMAD.U32 R8, RZ, RZ, UR8 ;  /* 0x00000008ff087e24 */ /* 0x000fe4000f8e00ff */
[----:B------:R-:W-:-:S05]  /*da80*/  IMAD.U32 R19, RZ, RZ, UR9 ;  /* 0x00000009ff137e24 */ /* 0x000fca000f8e00ff */
[----:B-1----:R-:W-:Y:S02]  /*da90*/  SHF.L.U64.HI R11, R8, 0x9, R19 ;  /* 0x00000009080b7819 */ /* 0x002fe40000010213 */
[----:B------:R-:W-:Y:S01]  /*daa0*/  ISETP.GT.AND P2, PT, R0, 0x1, P0 ;  /* 0x000000010000780c */ /* 0x000fe20000744270 */
[----:B------:R-:W-:Y:S01]  /*dab0*/  IMAD.WIDE.U32 R154, R152, UR45, R154 ;  /* 0x0000002d989a7c25 */ /* 0x000fe2000f8e009a */
[----:B------:R-:W-:Y:S03]  /*dac0*/  BSSY B1, `(.L_x_41) ;  /* 0x000000e000017945 */ /* 0x000fe60003800000 */
[----:B------:R-:W-:Y:S01]  /*dad0*/  IMAD.IADD R7, R161, 0x1, R155 ;  /* 0x00000001a1077824 */ /* 0x000fe200078e029b */
[----:B------:R-:W-:-:S04]  /*dae0*/  LEA R6, P4, R154, R14, 0x1 ;  /* 0x0000000e9a067211 */ /* 0x000fc800078808ff */
[----:B------:R-:W-:Y:S01]  /*daf0*/  LEA.HI.X R7, R154, R15, R7, 0x1, P4 ;  /* 0x0000000f9a077211 */ /* 0x000fe200020f0c07 */
[----:B--2---:R-:W-:-:S05]  /*db00*/  HADD2.F32 R9, -RZ, R153.H0_H0 ;  /* 0x20000099ff097230 */ /* 0x004fca0000004100 */
[----:B------:R-:W-:Y:S01]  /*db10*/  FMUL R17, R9, R16 ;  /* 0x0000001009117220 */ /* 0x000fe20000400000 */
[----:B------:R-:W-:-:S03]  /*db20*/  IMAD.SHL.U32 R9, R158, 0x200, RZ ;  /* 0x000002009e097824 */ /* 0x000fc600078e00ff */
[----:B------:R-:W-:Y:S02]  /*db30*/  FFMA R17, R24, R2, R17 ;  /* 0x0000000218117223 */ /* 0x000fe40000000011 */
[----:B------:R-:W-:-:S03]  /*db40*/  IADD3 R12, P1, R9, R12, RZ ;  /* 0x0000000c090c7210 */ /* 0x000fc60007f3e0ff */
[----:B------:R-:W-:Y:S02]  /*db50*/  F2FP.F16.F32.PACK_AB R17, RZ, R17 ;  /* 0x00000011ff11723e */ /* 0x000fe400000000ff */
[----:B------:R-:W-:-:S05]  /*db60*/  IMAD.X R13, R11, 0x1, R13, P1 ;  /* 0x000000010b0d7824 */ /* 0x000fca00008e060d */
[----:B------:R0:W-:Y:S01]  /*db70*/  @P3 STG.E.U16 desc[UR36][R12.64], R17 ;  /* 0x000000110c003986 */ /* 0x0001e2000c101524 */
[----:B------:R-:W-:Y:S05]  /*db80*/  @!P2 BRA `(.L_x_42) ;  /* 0x000000000004a947 */ /* 0x000fea0003800000 */
[----:B------:R1:W5:Y:S02]  /*db90*/  LDG.E.LTC128B.U16 R153, desc[UR36][R6.64+0x2] ;  /* 0x0000022406997981 */ /* 0x000364000c1e1520 */
.L_x_42:
[----:B------:R-:W-:Y:S05]  /*dba0*/  BSYNC B1 ;  /* 0x0000000000017941 */ /* 0x000fea0003800000 */
.L_x_41:
[----:B0----5:R-:W-:Y:S01]  /*dbb0*/  HADD2.F32 R17, -RZ, R153.H0_H0 ;  /* 0x20000099ff117230 */ /* 0x021fe20000004100 */
[----:B------:R-:W-:Y:S01]  /*dbc0*/  ISETP.GT.AND P1, PT, R3, 0x108, PT ;  /* 0x000001080300780c */ /* 0x000fe20003f24270 */
[----:B------:R-:W-:Y:S01]  /*dbd0*/  IMAD.WIDE.U32 R18, R165, R18, R162 ;  /* 0x00000012a5127225 */ /* 0x000fe200078e00a2 */
[----:B------:R-:W-:Y:S01]  /*dbe0*/  BSSY B1, `(.L_x_43) ;  /* 0x0000010000017945 */ /* 0x000fe20003800000 */
[----:B------:R-:W-:Y:S02]  /*dbf0*/  PRMT R3, R153, 0x7610, R3 ;  /* 0x0000761099037816 */ /* 0x000fe40000000003 */
[----:B------:R-:W-:Y:S01]  /*dc00*/  FMUL R8, R17, R16 ;  /* 0x0000001011087220 */ /* 0x000fe20000400000 */
[----:B------:R-:W-:Y:S01]  /*dc10*/  ISETP.GT.AND P3, PT, R0, RZ, P1 ;  /* 0x000000ff0000720c */ /* 0x000fe20000f64270 */
[----:B------:R-:W-:Y:S01]  /*dc20*/  IMAD.IADD R159, R159, 0x1, R19 ;  /* 0x000000019f9f7824 */ /* 0x000fe200078e0213 */
[----:B------:R-:W-:Y:S01]  /*dc30*/  IADD3 R156, P5, R156, R18, RZ ;  /* 0x000000129c9c7210 */ /* 0x000fe20007fbe0ff */
[----:B------:R-:W-:Y:S01]  /*dc40*/  FFMA R8, R25, R2, R8 ;  /* 0x0000000219087223 */ /* 0x000fe20000000008 */
[----:B------:R-:W-:-:S03]  /*dc50*/  IADD3 R20, P4, R20, R18, RZ ;  /* 0x0000001214147210 */ /* 0x000fc60007f9e0ff */
[----:B------:R-:W-:Y:S01]  /*dc60*/  IMAD.X R22, R159, 0x1, R23, P5 ;  /* 0x000000019f167824 */ /* 0x000fe200028e0617 */
[----:B------:R-:W-:Y:S01]  /*dc70*/  F2FP.F16.F32.PACK_AB R8, RZ, R8 ;  /* 0x00000008ff08723e */ /* 0x000fe200000000ff */
[----:B------:R-:W-:Y:S01]  /*dc80*/  IMAD.X R21, R21, 0x1, R159, P4 ;  /* 0x0000000115157824 */ /* 0x000fe200020e069f */
[----:B------:R-:W-:-:S03]  /*dc90*/  LEA R18, P5, R156, R14, 0x1 ;  /* 0x0000000e9c127211 */ /* 0x000fc600078a08ff */
[----:B------:R0:W-:Y:S01]  /*dca0*/  @P2 STG.E.U16 desc[UR36][R12.64+0x2], R8 ;  /* 0x000002080c002986 */ /* 0x0001e2000c101524 */
[----:B------:R-:W-:Y:S01]  /*dcb0*/  LEA.HI.X R19, R156, R15, R22, 0x1, P5 ;  /* 0x0000000f9c137211 */ /* 0x000fe200028f0c16 */
[----:B------:R-:W-:Y:S08]  /*dcc0*/  @!P3 BRA `(.L_x_44) ;  /* 0x000000000004b947 */ /* 0x000ff00003800000 */
[----:B------:R2:W5:Y:S02]  /*dcd0*/  LDG.E.LTC128B.U16 R3, desc[UR36][R18.64] ;  /* 0x0000002412037981 */ /* 0x000564000c1e1520 */
.L_x_44:
[----:B------:R-:W-:Y:S05]  /*dce0*/  BSYNC B1 ;  /* 0x0000000000017941 */ /* 0x000fea0003800000 */
.L_x_43:
[----:B-----5:R-:W-:Y:S01]  /*dcf0*/  HADD2.F32 R17, -RZ, R3.H0_H0 ;  /* 0x20000003ff117230 */ /* 0x020fe20000004100 */
[----:B--2---:R-:W-:Y:S01]  /*dd00*/  IADD3 R18, P4, R9, R4, RZ ;  /* 0x0000000409127210 */ /* 0x004fe20007f9e0ff */
[----:B------:R-:W-:Y:S01]  /*dd10*/  IMAD.WIDE.U32 R152, R152, UR45, R20 ;  /* 0x0000002d98987c25 */ /* 0x000fe2000f8e0014 */
[----:B------:R-:W-:Y:S03]  /*dd20*/  BSSY B1, `(.L_x_45) ;  /* 0x000000c000017945 */ /* 0x000fe60003800000 */
[----:B------:R-:W-:Y:S01]  /*dd30*/  FMUL R17, R17, R16 ;  /* 0x0000001011117220 */ /* 0x000fe20000400000 */
[----:B------:R-:W-:Y:S01]  /*dd40*/  IMAD.X R19, R11, 0x1, R5, P4 ;  /* 0x000000010b137824 */ /* 0x000fe200020e0605 */
[----:B------:R-:W-:Y:S01]  /*dd50*/  LEA R14, P2, R152, R14, 0x1 ;  /* 0x0000000e980e7211 */ /* 0x000fe200078408ff */
[----:B------:R-:W-:Y:S02]  /*dd60*/  IMAD.IADD R161, R161, 0x1, R153 ;  /* 0x00000001a1a17824 */ /* 0x000fe400078e0299 */
[----:B------:R-:W-:-:S03]  /*dd70*/  FFMA R17, R26, R2, R17 ;  /* 0x000000021a117223 */ /* 0x000fc60000000011 */
[----:B------:R-:W-:Y:S02]  /*dd80*/  LEA.HI.X R15, R152, R15, R161, 0x1, P2 ;  /* 0x0000000f980f7211 */ /* 0x000fe400010f0ca1 */
[----:B------:R-:W-:Y:S02]  /*dd90*/  F2FP.F16.F32.PACK_AB R17, RZ, R17 ;  /* 0x00000011ff11723e */ /* 0x000fe400000000ff */
[----:B------:R-:W-:-:S03]  /*dda0*/  ISETP.GT.AND P2, PT, R0, 0x1, P1 ;  /* 0x000000010000780c */ /* 0x000fc60000f44270 */
[----:B------:R2:W-:Y:S10]  /*ddb0*/  @P3 STG.E.U16 desc[UR36][R18.64], R17 ;  /* 0x0000001112003986 */ /* 0x0005f4000c101524 */
[----:B------:R-:W-:Y:S05]  /*ddc0*/  @!P2 BRA `(.L_x_46) ;  /* 0x000000000004a947 */ /* 0x000fea0003800000 */
[----:B------:R3:W5:Y:S02]  /*ddd0*/  LDG.E.LTC128B.U16 R3, desc[UR36][R14.64+0x2] ;  /* 0x000002240e037981 */ /* 0x000764000c1e1520 */
.L_x_46:
[----:B------:R-:W-:Y:S05]  /*dde0*/  BSYNC B1 ;  /* 0x0000000000017941 */ /* 0x000fea0003800000 */
.L_x_45:
[----:B--2--5:R-:W-:Y:S01]  /*ddf0*/  HADD2.F32 R17, -RZ, R3.H0_H0 ;  /* 0x20000003ff117230 */ /* 0x024fe20000004100 */
[----:B------:R-:W-:Y:S01]  /*de00*/  IADD3 R18, P3, R9, R4, RZ ;  /* 0x0000000409127210 */ /* 0x000fe20007f7e0ff */
[----:B------:R-:W-:Y:S01]  /*de10*/  BSSY B1, `(.L_x_47) ;  /* 0x0000009000017945 */ /* 0x000fe20003800000 */
[----:B------:R-:W-:Y:S02]  /*de20*/  ISETP.GT.AND P4, PT, R0, 0x8, P0 ;  /* 0x000000080000780c */ /* 0x000fe40000784270 */
[----:B0-----:R-:W-:Y:S01]  /*de30*/  FMUL R8, R17, R16 ;  /* 0x0000001011087220 */ /* 0x001fe20000400000 */
[----:B------:R-:W-:-:S03]  /*de40*/  IMAD.X R19, R11, 0x1, R5, P3 ;  /* 0x000000010b137824 */ /* 0x000fc600018e0605 */
[----:B------:R-:W-:-:S05]  /*de50*/  FFMA R8, R27, R2, R8 ;  /* 0x000000021b087223 */ /* 0x000fca0000000008 */
[----:B------:R-:W-:-:S05]  /*de60*/  F2FP.F16.F32.PACK_AB R8, RZ, R8 ;  /* 0x00000008ff08723e */ /* 0x000fca00000000ff */
[----:B------:R0:W-:Y:S01]  /*de70*/  @P2 STG.E.U16 desc[UR36][R18.64+0x2], R8 ;  /* 0x0000020812002986 */ /* 0x0001e2000c101524 */
[----:B------:R-:W-:Y:S05]  /*de80*/  @!P4 BRA `(.L_x_48) ;  /* 0x000000000004c947 */ /* 0x000fea0003800000 */
[----:B------:R2:W5:Y:S02]  /*de90*/  LDG.E.LTC128B.U16 R3, desc[UR36][R6.64+0x10] ;  /* 0x0000102406037981 */ /* 0x000564000c1e1520 */
.L_x_48:
[----:B------:R-:W-:Y:S05]  /*dea0*/  BSYNC B1 ;  /* 0x0000000000017941 */ /* 0x000fea0003800000 */
.L_x_47:
[----:B-----5:R-:W-:Y:S01]  /*deb0*/  HADD2.F32 R17, -RZ, R3.H0_H0 ;  /* 0x20000003ff117230 */ /* 0x020fe20000004100 */
[----:B------:R-:W-:Y:S01]  /*dec0*/  ISETP.GT.AND P2, PT, R0, 0x9, P0 ;  /* 0x000000090000780c */ /* 0x000fe20000744270 */
[----:B------:R-:W-:Y:S03]  /*ded0*/  BSSY B1, `(.L_x_49) ;  /* 0x0000007000017945 */ /* 0x000fe60003800000 */
[----:B------:R-:W-:-:S04]  /*dee0*/  FMUL R17, R17, R16 ;  /* 0x0000001011117220 */ /* 0x000fc80000400000 */
[----:B------:R-:W-:-:S05]  /*def0*/  FFMA R17, R28, R2, R17 ;  /* 0x000000021c117223 */ /* 0x000fca0000000011 */
[----:B------:R-:W-:-:S05]  /*df00*/  F2FP.F16.F32.PACK_AB R17, RZ, R17 ;  /* 0x00000011ff11723e */ /* 0x000fca00000000ff */
[----:B------:R4:W-:Y:S01]  /*df10*/  @P4 STG.E.U16 desc[UR36][R12.64+0x10], R17 ;  /* 0x000010110c004986 */ /* 0x0009e2000c101524 */
[----:B------:R-:W-:Y:S05]  /*df20*/  @!P2 BRA `(.L_x_50) ;  /* 0x000000000004a947 */ /* 0x000fea0003800000 */
[----:B------:R0:W5:Y:S02]  /*df30*/  LDG.E.LTC128B.U16 R3, desc[UR36][R6.64+0x12] ;  /* 0x0000122406037981 */ /* 0x000164000c1e1520 */
.L_x_50:
[----:B------:R-:W-:Y:S05]  /*df40*/  BSYNC B1 ;  /* 0x0000000000017941 */ /* 0x000fea0003800000 */
.L_x_49:
[----:B----45:R-:W-:Y:S01]  /*df50*/  HADD2.F32 R17, -RZ, R3.H0_H0 ;  /* 0x20000003ff117230 */ /* 0x030fe20000004100 */
[----:B------:R-:W-:Y:S01]  /*df60*/  ISETP.GT.AND P4, PT, R0, 0x8, P1 ;  /* 0x000000080000780c */ /* 0x000fe20000f84270 */
[----:B------:R-:W-:Y:S03]  /*df70*/  BSSY B1, `(.L_x_51) ;  /* 0x0000007000017945 */ /* 0x000fe60003800000 */
[----:B0-----:R-:W-:-:S04]  /*df80*/  FMUL R8, R17, R16 ;  /* 0x0000001011087220 */ /* 0x001fc80000400000 */
[----:B------:R-:W-:-:S05]  /*df90*/  FFMA R8, R29, R2, R8 ;  /* 0x000000021d087223 */ /* 0x000fca0000000008 */
[----:B------:R-:W-:-:S05]  /*dfa0*/  F2FP.F16.F32.PACK_AB R8, RZ, R8 ;  /* 0x00000008ff08723e */ /* 0x000fca00000000ff */
[----:B------:R0:W-:Y:S01]  /*dfb0*/  @P2 STG.E.U16 desc[UR36][R12.64+0x12], R8 ;  /* 0x000012080c002986 */ /* 0x0001e2000c101524 */
[----:B------:R-:W-:Y:S05]  /*dfc0*/  @!P4 BRA `(.L_x_52) ;  /* 0x000000000004c947 */ /* 0x000fea0003800000 */
[----:B------:R4:W5:Y:S02]  /*dfd0*/  LDG.E.LTC128B.U16 R3, desc[UR36][R14.64+0x10] ;  /* 0x000010240e037981 */ /* 0x000964000c1e1520 */
.L_x_52:
[----:B------:R-:W-:Y:S05]  /*dfe0*/  BSYNC B1 ;  /* 0x0000000000017941 */ /* 0x000fea0003800000 */
.L_x_51:
[----:B-----5:R-:W-:Y:S01]  /*dff0*/  HADD2.F32 R17, -RZ, R3.H0_H0 ;  /* 0x20000003ff117230 */ /* 0x020fe20000004100 */
[----:B------:R-:W-:Y:S01]  /*e000*/  IADD3 R18, P3, R4, R9, RZ ;  /* 0x0000000904127210 */ /* 0x000fe20007f7e0ff */
[----:B------:R-:W-:Y:S01]  /*e010*/  BSSY B1, `(.L_x_53) ;  /* 0x0000009000017945 */ /* 0x000fe20003800000 */
[----:B------:R-:W-:Y:S02]  /*e020*/  ISETP.GT.AND P2, PT, R0, 0x9, P1 ;  /* 0x000000090000780c */ /* 0x000fe40000f44270 */
[----:B------:R-:W-:Y:S01]  /*e030*/  FMUL R17, R17, R16 ;  /* 0x0000001011117220 */ /* 0x000fe20000400000 */
[----:B------:R-:W-:-:S03]  /*e040*/  IMAD.X R19, R5, 0x1, R11, P3 ;  /* 0x0000000105137824 */ /* 0x000fc600018e060b */
[----:B------:R-:W-:-:S05]  /*e050*/  FFMA R17, R30, R2, R17 ;  /* 0x000000021e117223 */ /* 0x000fca0000000011 */
[----:B------:R-:W-:-:S05]  /*e060*/  F2FP.F16.F32.PACK_AB R17, RZ, R17 ;  /* 0x00000011ff11723e */ /* 0x000fca00000000ff */
[----:B------:R0:W-:Y:S01]  /*e070*/  @P4 STG.E.U16 desc[UR36][R18.64+0x10], R17 ;  /* 0x0000101112004986 */ /* 0x0001e2000c101524 */
[----:B------:R-:W-:Y:S05]  /*e080*/  @!P2 BRA `(.L_x_54) ;  /* 0x000000000004a947 */ /* 0x000fea0003800000 */
[----:B------:R0:W5:Y:S02]  /*e090*/  LDG.E.LTC128B.U16 R3, desc[UR36][R14.64+0x12] ;  /* 0x000012240e037981 */ /* 0x000164000c1e1520 */
.L_x_54:
[----:B------:R-:W-:Y:S05]  /*e0a0*/  BSYNC B1 ;  /* 0x0000000000017941 */ /* 0x000fea0003800000 */
.L_x_53:
[----:B0----5:R-:W-:Y:S01]  /*e0b0*/  HADD2.F32 R17, -RZ, R3.H0_H0 ;  /* 0x20000003ff117230 */ /* 0x021fe20000004100 */
        /* <DEDUP_REMOVED lines=10> */
.L_x_56:
[----:B------:R-:W-:Y:S05]  /*e160*/  BSYNC B1 ;  /* 0x0000000000017941 */ /* 0x000fea0003800000 */
.L_x_55:
        /* <DEDUP_REMOVED lines=9> */
.L_x_58:
[----:B------:R-:W-:Y:S05]  /*e200*/  BSYNC B1 ;  /* 0x0000000000017941 */ /* 0x000fea0003800000 */
.L_x_57:
[----:B0----5:R-:W-:Y:S01]  /*e210*/  HADD2.F32 R17, -RZ, R3.H0_H0 ;  /* 0x20000003ff117230 */ /* 0x021fe20000004100 */
        /* <DEDUP_REMOVED lines=8> */
.L_x_60:
[----:B------:R-:W-:Y:S05]  /*e2a0*/  BSYNC B1 ;  /* 0x0000000000017941 */ /* 0x000fea0003800000 */
.L_x_59:
        /* <DEDUP_REMOVED lines=11> */
.L_x_62:
[----:B------:R-:W-:Y:S05]  /*e360*/  BSYNC B1 ;  /* 0x0000000000017941 */ /* 0x000fea0003800000 */
.L_x_61:
        /* <DEDUP_REMOVED lines=11> */
.L_x_64:
[----:B------:R-:W-:Y:S05]  /*e420*/  BSYNC B1 ;  /* 0x0000000000017941 */ /* 0x000fea0003800000 */
.L_x_63:
        /* <DEDUP_REMOVED lines=9> */
.L_x_66:
[----:B------:R-:W-:Y:S05]  /*e4c0*/  BSYNC B1 ;  /* 0x0000000000017941 */ /* 0x000fea0003800000 */
.L_x_65:
        /* <DEDUP_REMOVED lines=9> */
.L_x_68:
[----:B------:R-:W-:Y:S05]  /*e560*/  BSYNC B1 ;  /* 0x0000000000017941 */ /* 0x000fea0003800000 */
.L_x_67:
        /* <DEDUP_REMOVED lines=11> */
.L_x_70:
[----:B------:R-:W-:Y:S05]  /*e620*/  BSYNC B1 ;  /* 0x0000000000017941 */ /* 0x000fea0003800000 */
.L_x_69:
        /* <DEDUP_REMOVED lines=11> */
.L_x_72:
[----:B------:R-:W-:Y:S05]  /*e6e0*/  BSYNC B1 ;  /* 0x0000000000017941 */ /* 0x000fea0003800000 */
.L_x_71:
        /* <DEDUP_REMOVED lines=9> */
.L_x_74:
[----:B------:R-:W-:Y:S05]  /*e780*/  BSYNC B1 ;  /* 0x0000000000017941 */ /* 0x000fea0003800000 */
.L_x_73:
        /* <DEDUP_REMOVED lines=9> */
.L_x_76:
[----:B------:R-:W-:Y:S05]  /*e820*/  BSYNC B1 ;  /* 0x0000000000017941 */ /* 0x000fea0003800000 */
.L_x_75:
        /* <DEDUP_REMOVED lines=11> */
.L_x_78:
[----:B------:R-:W-:Y:S05]  /*e8e0*/  BSYNC B1 ;  /* 0x0000000000017941 */ /* 0x000fea0003800000 */
.L_x_77:
        /* <DEDUP_REMOVED lines=11> */
.L_x_80:
[----:B------:R-:W-:Y:S05]  /*e9a0*/  BSYNC B1 ;  /* 0x0000000000017941 */ /* 0x000fea0003800000 */
.L_x_79:
        /* <DEDUP_REMOVED lines=9> */
.L_x_82:
[----:B------:R-:W-:Y:S05]  /*ea40*/  BSYNC B1 ;  /* 0x0000000000017941 */ /* 0x000fea0003800000 */
.L_x_81:
        /* <DEDUP_REMOVED lines=9> */
.L_x_84:
[----:B------:R-:W-:Y:S05]  /*eae0*/  BSYNC B1 ;  /* 0x0000000000017941 */ /* 0x000fea0003800000 */
.L_x_83:
        /* <DEDUP_REMOVED lines=11> */
.L_x_86:
[----:B------:R-:W-:Y:S05]  /*eba0*/  BSYNC B1 ;  /* 0x0000000000017941 */ /* 0x000fea0003800000 */
.L_x_85:
        /* <DEDUP_REMOVED lines=11> */
.L_x_88:
[----:B------:R-:W-:Y:S05]  /*ec60*/  BSYNC B1 ;  /* 0x0000000000017941 */ /* 0x000fea0003800000 */
.L_x_87:
        /* <DEDUP_REMOVED lines=9> */
.L_x_90:
[----:B------:R-:W-:Y:S05]  /*ed00*/  BSYNC B1 ;  /* 0x0000000000017941 */ /* 0x000fea0003800000 */
.L_x_89:
        /* <DEDUP_REMOVED lines=9> */
.L_x_92:
[----:B------:R-:W-:Y:S05]  /*eda0*/  BSYNC B1 ;  /* 0x0000000000017941 */ /* 0x000fea0003800000 */
.L_x_91:
        /* <DEDUP_REMOVED lines=11> */
.L_x_94:
[----:B------:R-:W-:Y:S05]  /*ee60*/  BSYNC B1 ;  /* 0x0000000000017941 */ /* 0x000fea0003800000 */
.L_x_93:
        /* <DEDUP_REMOVED lines=11> */
.L_x_96:
[----:B------:R-:W-:Y:S05]  /*ef20*/  BSYNC B1 ;  /* 0x0000000000017941 */ /* 0x000fea0003800000 */
.L_x_95:
        /* <DEDUP_REMOVED lines=9> */
.L_x_98:
[----:B------:R-:W-:Y:S05]  /*efc0*/  BSYNC B1 ;  /* 0x0000000000017941 */ /* 0x000fea0003800000 */
.L_x_97:
        /* <DEDUP_REMOVED lines=9> */
.L_x_100:
[----:B------:R-:W-:Y:S05]  /*f060*/  BSYNC B1 ;  /* 0x0000000000017941 */ /* 0x000fea0003800000 */
.L_x_99:
        /* <DEDUP_REMOVED lines=11> */
.L_x_102:
[----:B------:R-:W-:Y:S05]  /*f120*/  BSYNC B1 ;  /* 0x0000000000017941 */ /* 0x000fea0003800000 */
.L_x_101:
        /* <DEDUP_REMOVED lines=11> */
.L_x_104:
[----:B------:R-:W-:Y:S05]  /*f1e0*/  BSYNC B1 ;  /* 0x0000000000017941 */ /* 0x000fea0003800000 */
.L_x_103:
        /* <DEDUP_REMOVED lines=9> */
.L_x_106:
[----:B------:R-:W-:Y:S05]  /*f280*/  BSYNC B1 ;  /* 0x0000000000017941 */ /* 0x000fea0003800000 */
.L_x_105:
        /* <DEDUP_REMOVED lines=9> */
.L_x_108:
[----:B------:R-:W-:Y:S05]  /*f320*/  BSYNC B1 ;  /* 0x0000000000017941 */ /* 0x000fea0003800000 */
.L_x_107:
        /* <DEDUP_REMOVED lines=11> */
.L_x_110:
[----:B------:R-:W-:Y:S05]  /*f3e0*/  BSYNC B1 ;  /* 0x0000000000017941 */ /* 0x000fea0003800000 */
.L_x_109:
        /* <DEDUP_REMOVED lines=11> */
.L_x_112:
[----:B------:R-:W-:Y:S05]  /*f4a0*/  BSYNC B1 ;  /* 0x0000000000017941 */ /* 0x000fea0003800000 */
.L_x_111:
        /* <DEDUP_REMOVED lines=9> */
.L_x_114:
[----:B------:R-:W-:Y:S05]  /*f540*/  BSYNC B1 ;  /* 0x0000000000017941 */ /* 0x000fea0003800000 */
.L_x_113:
        /* <DEDUP_REMOVED lines=9> */
.L_x_116:
[----:B------:R-:W-:Y:S05]  /*f5e0*/  BSYNC B1 ;  /* 0x0000000000017941 */ /* 0x000fea0003800000 */
.L_x_115:
        /* <DEDUP_REMOVED lines=11> */
.L_x_118:
[----:B------:R-:W-:Y:S05]  /*f6a0*/  BSYNC B1 ;  /* 0x0000000000017941 */ /* 0x000fea0003800000 */
.L_x_117:
        /* <DEDUP_REMOVED lines=11> */
.L_x_120:
[----:B------:R-:W-:Y:S05]  /*f760*/  BSYNC B1 ;  /* 0x0000000000017941 */ /* 0x000fea0003800000 */
.L_x_119:
        /* <DEDUP_REMOVED lines=9> */
.L_x_122:
[----:B------:R-:W-:Y:S05]  /*f800*/  BSYNC B1 ;  /* 0x0000000000017941 */ /* 0x000fea0003800000 */
.L_x_121:
        /* <DEDUP_REMOVED lines=9> */
.L_x_124:
[----:B------:R-:W-:Y:S05]  /*f8a0*/  BSYNC B1 ;  /* 0x0000000000017941 */ /* 0x000fea0003800000 */
.L_x_123:
        /* <DEDUP_REMOVED lines=11> */
.L_x_126:
[----:B------:R-:W-:Y:S05]  /*f960*/  BSYNC B1 ;  /* 0x0000000000017941 */ /* 0x000fea0003800000 */
.L_x_125:
        /* <DEDUP_REMOVED lines=11> */
.L_x_128:
[----:B------:R-:W-:Y:S05]  /*fa20*/  BSYNC B1 ;  /* 0x0000000000017941 */ /* 0x000fea0003800000 */
.L_x_127:
        /* <DEDUP_REMOVED lines=9> */
.L_x_130:
[----:B------:R-:W-:Y:S05]  /*fac0*/  BSYNC B1 ;  /* 0x0000000000017941 */ /* 0x000fea0003800000 */
.L_x_129:
        /* <DEDUP_REMOVED lines=9> */
.L_x_132:
[----:B------:R-:W-:Y:S05]  /*fb60*/  BSYNC B1 ;  /* 0x0000000000017941 */ /* 0x000fea0003800000 */
.L_x_131:
        /* <DEDUP_REMOVED lines=11> */
.L_x_134:
[----:B------:R-:W-:Y:S05]  /*fc20*/  BSYNC B1 ;  /* 0x0000000000017941 */ /* 0x000fea0003800000 */
.L_x_133:
        /* <DEDUP_REMOVED lines=11> */
.L_x_136:
[----:B------:R-:W-:Y:S05]  /*fce0*/  BSYNC B1 ;  /* 0x0000000000017941 */ /* 0x000fea0003800000 */
.L_x_135:
        /* <DEDUP_REMOVED lines=9> */
.L_x_138:
[----:B------:R-:W-:Y:S05]  /*fd80*/  BSYNC B1 ;  /* 0x0000000000017941 */ /* 0x000fea0003800000 */
.L_x_137:
        /* <DEDUP_REMOVED lines=9> */
.L_x_140:
[----:B------:R-:W-:Y:S05]  /*fe20*/  BSYNC B1 ;  /* 0x0000000000017941 */ /* 0x000fea0003800000 */
.L_x_139:
        /* <DEDUP_REMOVED lines=11> */
.L_x_142:
[----:B------:R-:W-:Y:S05]  /*fee0*/  BSYNC B1 ;  /* 0x0000000000017941 */ /* 0x000fea0003800000 */
.L_x_141:
        /* <DEDUP_REMOVED lines=11> */
.L_x_144:
[----:B------:R-:W-:Y:S05]  /*ffa0*/  BSYNC B1 ;  /* 0x0000000000017941 */ /* 0x000fea0003800000 */
.L_x_143:
        /* <DEDUP_REMOVED lines=9> */
.L_x_146:
[----:B------:R-:W-:Y:S05]  /*10040*/  BSYNC B1 ;  /* 0x0000000000017941 */ /* 0x000fea0003800000 */
.L_x_145:
        /* <DEDUP_REMOVED lines=9> */
.L_x_148:
[----:B------:R-:W-:Y:S05]  /*100e0*/  BSYNC B1 ;  /* 0x0000000000017941 */ /* 0x000fea0003800000 */
.L_x_147:
        /* <DEDUP_REMOVED lines=11> */
.L_x_150:
[----:B------:R-:W-:Y:S05]  /*101a0*/  BSYNC B1 ;  /* 0x0000000000017941 */ /* 0x000fea0003800000 */
.L_x_149:
        /* <DEDUP_REMOVED lines=11> */
.L_x_152:
[----:B------:R-:W-:Y:S05]  /*10260*/  BSYNC B1 ;  /* 0x0000000000017941 */ /* 0x000fea0003800000 */
.L_x_151:
        /* <DEDUP_REMOVED lines=9> */
.L_x_154:
[----:B------:R-:W-:Y:S05]  /*10300*/  BSYNC B1 ;  /* 0x0000000000017941 */ /* 0x000fea0003800000 */
.L_x_153:
        /* <DEDUP_REMOVED lines=9> */
.L_x_156:
[----:B------:R-:W-:Y:S05]  /*103a0*/  BSYNC B1 ;  /* 0x0000000000017941 */ /* 0x000fea0003800000 */
.L_x_155:
        /* <DEDUP_REMOVED lines=11> */
.L_x_158:
[----:B------:R-:W-:Y:S05]  /*10460*/  BSYNC B1 ;  /* 0x0000000000017941 */ /* 0x000fea0003800000 */
.L_x_157:
        /* <DEDUP_REMOVED lines=11> */
.L_x_160:
[----:B------:R-:W-:Y:S05]  /*10520*/  BSYNC B1 ;  /* 0x0000000000017941 */ /* 0x000fea0003800000 */
.L_x_159:
        /* <DEDUP_REMOVED lines=9> */
.L_x_162:
[----:B------:R-:W-:Y:S05]  /*105c0*/  BSYNC B1 ;  /* 0x0000000000017941 */ /* 0x000fea0003800000 */
.L_x_161:
        /* <DEDUP_REMOVED lines=9> */
.L_x_164:
[----:B------:R-:W-:Y:S05]  /*10660*/  BSYNC B1 ;  /* 0x0000000000017941 */ /* 0x000fea0003800000 */
.L_x_163:
        /* <DEDUP_REMOVED lines=11> */
.L_x_166:
[----:B------:R-:W-:Y:S05]  /*10720*/  BSYNC B1 ;  /* 0x0000000000017941 */ /* 0x000fea0003800000 */
.L_x_165:
        /* <DEDUP_REMOVED lines=11> */
.L_x_168:
[----:B------:R-:W-:Y:S05]  /*107e0*/  BSYNC B1 ;  /* 0x0000000000017941 */ /* 0x000fea0003800000 */
.L_x_167:
        /* <DEDUP_REMOVED lines=9> */
.L_x_170:
[----:B------:R-:W-:Y:S05]  /*10880*/  BSYNC B1 ;  /* 0x0000000000017941 */ /* 0x000fea0003800000 */
.L_x_169:
        /* <DEDUP_REMOVED lines=9> */
.L_x_172:
[----:B------:R-:W-:Y:S05]  /*10920*/  BSYNC B1 ;  /* 0x0000000000017941 */ /* 0x000fea0003800000 */
.L_x_171:
        /* <DEDUP_REMOVED lines=11> */
.L_x_174:
[----:B------:R-:W-:Y:S05]  /*109e0*/  BSYNC B1 ;  /* 0x0000000000017941 */ /* 0x000fea0003800000 */
.L_x_173:
        /* <DEDUP_REMOVED lines=11> */
.L_x_176:
[----:B------:R-:W-:Y:S05]  /*10aa0*/  BSYNC B1 ;  /* 0x0000000000017941 */ /* 0x000fea0003800000 */
.L_x_175:
        /* <DEDUP_REMOVED lines=9> */
.L_x_178:
[----:B------:R-:W-:Y:S05]  /*10b40*/  BSYNC B1 ;  /* 0x0000000000017941 */ /* 0x000fea0003800000 */
.L_x_177:
        /* <DEDUP_REMOVED lines=9> */
.L_x_180:
[----:B------:R-:W-:Y:S05]  /*10be0*/  BSYNC B1 ;  /* 0x0000000000017941 */ /* 0x000fea0003800000 */
.L_x_179:
        /* <DEDUP_REMOVED lines=11> */
.L_x_182:
[----:B------:R-:W-:Y:S05]  /*10ca0*/  BSYNC B1 ;  /* 0x0000000000017941 */ /* 0x000fea0003800000 */
.L_x_181:
        /* <DEDUP_REMOVED lines=11> */
.L_x_184:
[----:B------:R-:W-:Y:S05]  /*10d60*/  BSYNC B1 ;  /* 0x0000000000017941 */ /* 0x000fea0003800000 */
.L_x_183:
        /* <DEDUP_REMOVED lines=9> */
.L_x_186:
[----:B------:R-:W-:Y:S05]  /*10e00*/  BSYNC B1 ;  /* 0x0000000000017941 */ /* 0x000fea0003800000 */
.L_x_185:
        /* <DEDUP_REMOVED lines=9> */
.L_x_188:
[----:B------:R-:W-:Y:S05]  /*10ea0*/  BSYNC B1 ;  /* 0x0000000000017941 */ /* 0x000fea0003800000 */
.L_x_187:
        /* <DEDUP_REMOVED lines=11> */
.L_x_190:
[----:B------:R-:W-:Y:S05]  /*10f60*/  BSYNC B1 ;  /* 0x0000000000017941 */ /* 0x000fea0003800000 */
.L_x_189:
        /* <DEDUP_REMOVED lines=11> */
.L_x_192:
[----:B------:R-:W-:Y:S05]  /*11020*/  BSYNC B1 ;  /* 0x0000000000017941 */ /* 0x000fea0003800000 */
.L_x_191:
        /* <DEDUP_REMOVED lines=9> */
.L_x_194:
[----:B------:R-:W-:Y:S05]  /*110c0*/  BSYNC B1 ;  /* 0x0000000000017941 */ /* 0x000fea0003800000 */
.L_x_193:
        /* <DEDUP_REMOVED lines=9> */
.L_x_196:
[----:B------:R-:W-:Y:S05]  /*11160*/  BSYNC B1 ;  /* 0x0000000000017941 */ /* 0x000fea0003800000 */
.L_x_195:
        /* <DEDUP_REMOVED lines=11> */
.L_x_198:
[----:B------:R-:W-:Y:S05]  /*11220*/  BSYNC B1 ;  /* 0x0000000000017941 */ /* 0x000fea0003800000 */
.L_x_197:
        /* <DEDUP_REMOVED lines=11> */
.L_x_200:
[----:B------:R-:W-:Y:S05]  /*112e0*/  BSYNC B1 ;  /* 0x0000000000017941 */ /* 0x000fea0003800000 */
.L_x_199:
        /* <DEDUP_REMOVED lines=9> */
.L_x_202:
[----:B------:R-:W-:Y:S05]  /*11380*/  BSYNC B1 ;  /* 0x0000000000017941 */ /* 0x000fea0003800000 */
.L_x_201:
        /* <DEDUP_REMOVED lines=9> */
.L_x_204:
[----:B------:R-:W-:Y:S05]  /*11420*/  BSYNC B1 ;  /* 0x0000000000017941 */ /* 0x000fea0003800000 */
.L_x_203:
        /* <DEDUP_REMOVED lines=11> */
.L_x_206:
[----:B------:R-:W-:Y:S05]  /*114e0*/  BSYNC B1 ;  /* 0x0000000000017941 */ /* 0x000fea0003800000 */
.L_x_205:
        /* <DEDUP_REMOVED lines=11> */
.L_x_208:
[----:B------:R-:W-:Y:S05]  /*115a0*/  BSYNC B1 ;  /* 0x0000000000017941 */ /* 0x000fea0003800000 */
.L_x_207:
        /* <DEDUP_REMOVED lines=9> */
.L_x_210:
[----:B------:R-:W-:Y:S05]  /*11640*/  BSYNC B1 ;  /* 0x0000000000017941 */ /* 0x000fea0003800000 */
.L_x_209:
        /* <DEDUP_REMOVED lines=9> */
.L_x_212:
[----:B------:R-:W-:Y:S05]  /*116e0*/  BSYNC B1 ;  /* 0x0000000000017941 */ /* 0x000fea0003800000 */
.L_x_211:
        /* <DEDUP_REMOVED lines=11> */
.L_x_214:
[----:B------:R-:W-:Y:S05]  /*117a0*/  BSYNC B1 ;  /* 0x0000000000017941 */ /* 0x000fea0003800000 */
.L_x_213:
        /* <DEDUP_REMOVED lines=11> */
.L_x_216:
[----:B------:R-:W-:Y:S05]  /*11860*/  BSYNC B1 ;  /* 0x0000000000017941 */ /* 0x000fea0003800000 */
.L_x_215:
        /* <DEDUP_REMOVED lines=9> */
.L_x_218:
[----:B------:R-:W-:Y:S05]  /*11900*/  BSYNC B1 ;  /* 0x0000000000017941 */ /* 0x000fea0003800000 */
.L_x_217:
        /* <DEDUP_REMOVED lines=9> */
.L_x_220:
[----:B------:R-:W-:Y:S05]  /*119a0*/  BSYNC B1 ;  /* 0x0000000000017941 */ /* 0x000fea0003800000 */
.L_x_219:
        /* <DEDUP_REMOVED lines=11> */
.L_x_222:
[----:B------:R-:W-:Y:S05]  /*11a60*/  BSYNC B1 ;  /* 0x0000000000017941 */ /* 0x000fea0003800000 */
.L_x_221:
        /* <DEDUP_REMOVED lines=11> */
.L_x_224:
[----:B------:R-:W-:Y:S05]  /*11b20*/  BSYNC B1 ;  /* 0x0000000000017941 */ /* 0x000fea0003800000 */
.L_x_223:
        /* <DEDUP_REMOVED lines=9> */
.L_x_226:
[----:B------:R-:W-:Y:S05]  /*11bc0*/  BSYNC B1 ;  /* 0x0000000000017941 */ /* 0x000fea0003800000 */
.L_x_225:
        /* <DEDUP_REMOVED lines=9> */
.L_x_228:
[----:B------:R-:W-:Y:S05]  /*11c60*/  BSYNC B1 ;  /* 0x0000000000017941 */ /* 0x000fea0003800000 */
.L_x_227:
        /* <DEDUP_REMOVED lines=11> */
.L_x_230:
[----:B------:R-:W-:Y:S05]  /*11d20*/  BSYNC B1 ;  /* 0x0000000000017941 */ /* 0x000fea0003800000 */
.L_x_229:
        /* <DEDUP_REMOVED lines=11> */
.L_x_232:
[----:B------:R-:W-:Y:S05]  /*11de0*/  BSYNC B1 ;  /* 0x0000000000017941 */ /* 0x000fea0003800000 */
.L_x_231:
        /* <DEDUP_REMOVED lines=9> */
.L_x_234:
[----:B------:R-:W-:Y:S05]  /*11e80*/  BSYNC B1 ;  /* 0x0000000000017941 */ /* 0x000fea0003800000 */
.L_x_233:
        /* <DEDUP_REMOVED lines=9> */
.L_x_236:
[----:B------:R-:W-:Y:S05]  /*11f20*/  BSYNC B1 ;  /* 0x0000000000017941 */ /* 0x000fea0003800000 */
.L_x_235:
        /* <DEDUP_REMOVED lines=11> */
.L_x_238:
[----:B------:R-:W-:Y:S05]  /*11fe0*/  BSYNC B1 ;  /* 0x0000000000017941 */ /* 0x000fea0003800000 */
.L_x_237:
        /* <DEDUP_REMOVED lines=11> */
.L_x_240:
[----:B------:R-:W-:Y:S05]  /*120a0*/  BSYNC B1 ;  /* 0x0000000000017941 */ /* 0x000fea0003800000 */
.L_x_239:
        /* <DEDUP_REMOVED lines=9> */
.L_x_242:
[----:B------:R-:W-:Y:S05]  /*12140*/  BSYNC B1 ;  /* 0x0000000000017941 */ /* 0x000fea0003800000 */
.L_x_241:
        /* <DEDUP_REMOVED lines=9> */
.L_x_244:
[----:B------:R-:W-:Y:S05]  /*121e0*/  BSYNC B1 ;  /* 0x0000000000017941 */ /* 0x000fea0003800000 */
.L_x_243:
        /* <DEDUP_REMOVED lines=11> */
.L_x_246:
[----:B------:R-:W-:Y:S05]  /*122a0*/  BSYNC B1 ;  /* 0x0000000000017941 */ /* 0x000fea0003800000 */
.L_x_245:
        /* <DEDUP_REMOVED lines=11> */
.L_x_248:
[----:B------:R-:W-:Y:S05]  /*12360*/  BSYNC B1 ;  /* 0x0000000000017941 */ /* 0x000fea0003800000 */
.L_x_247:
        /* <DEDUP_REMOVED lines=9> */
.L_x_250:
[----:B------:R-:W-:Y:S05]  /*12400*/  BSYNC B1 ;  /* 0x0000000000017941 */ /* 0x000fea0003800000 */
.L_x_249:
        /* <DEDUP_REMOVED lines=9> */
.L_x_252:
[----:B------:R-:W-:Y:S05]  /*124a0*/  BSYNC B1 ;  /* 0x0000000000017941 */ /* 0x000fea0003800000 */
.L_x_251:
        /* <DEDUP_REMOVED lines=11> */
.L_x_254:
[----:B------:R-:W-:Y:S05]  /*12560*/  BSYNC B1 ;  /* 0x0000000000017941 */ /* 0x000fea0003800000 */
.L_x_253:
        /* <DEDUP_REMOVED lines=11> */
.L_x_256:
[----:B------:R-:W-:Y:S05]  /*12620*/  BSYNC B1 ;  /* 0x0000000000017941 */ /* 0x000fea0003800000 */
.L_x_255:
        /* <DEDUP_REMOVED lines=9> */
.L_x_258:
[----:B------:R-:W-:Y:S05]  /*126c0*/  BSYNC B1 ;  /* 0x0000000000017941 */ /* 0x000fea0003800000 */
.L_x_257:
        /* <DEDUP_REMOVED lines=9> */
.L_x_260:
[----:B------:R-:W-:Y:S05]  /*12760*/  BSYNC B1 ;  /* 0x0000000000017941 */ /* 0x000fea0003800000 */
.L_x_259:
        /* <DEDUP_REMOVED lines=11> */
.L_x_262:
[----:B------:R-:W-:Y:S05]  /*12820*/  BSYNC B1 ;  /* 0x0000000000017941 */ /* 0x000fea0003800000 */
.L_x_261:
        /* <DEDUP_REMOVED lines=11> */
.L_x_264:
[----:B------:R-:W-:Y:S05]  /*128e0*/  BSYNC B1 ;  /* 0x0000000000017941 */ /* 0x000fea0003800000 */
.L_x_263:
        /* <DEDUP_REMOVED lines=9> */
.L_x_266:
[----:B------:R-:W-:Y:S05]  /*12980*/  BSYNC B1 ;  /* 0x0000000000017941 */ /* 0x000fea0003800000 */
.L_x_265:
        /* <DEDUP_REMOVED lines=9> */
.L_x_268:
[----:B------:R-:W-:Y:S05]  /*12a20*/  BSYNC B1 ;  /* 0x0000000000017941 */ /* 0x000fea0003800000 */
.L_x_267:
        /* <DEDUP_REMOVED lines=11> */
.L_x_270:
[----:B------:R-:W-:Y:S05]  /*12ae0*/  BSYNC B1 ;  /* 0x0000000000017941 */ /* 0x000fea0003800000 */
.L_x_269:
        /* <DEDUP_REMOVED lines=11> */
.L_x_272:
[----:B------:R-:W-:Y:S05]  /*12ba0*/  BSYNC B1 ;  /* 0x0000000000017941 */ /* 0x000fea0003800000 */
.L_x_271:
        /* <DEDUP_REMOVED lines=9> */
.L_x_274:
[----:B------:R-:W-:Y:S05]  /*12c40*/  BSYNC B1 ;  /* 0x0000000000017941 */ /* 0x000fea0003800000 */
.L_x_273:
        /* <DEDUP_REMOVED lines=9> */
.L_x_276:
[----:B------:R-:W-:Y:S05]  /*12ce0*/  BSYNC B1 ;  /* 0x0000000000017941 */ /* 0x000fea0003800000 */
.L_x_275:
        /* <DEDUP_REMOVED lines=11> */
.L_x_278:
[----:B------:R-:W-:Y:S05]  /*12da0*/  BSYNC B1 ;  /* 0x0000000000017941 */ /* 0x000fea0003800000 */
.L_x_277:
        /* <DEDUP_REMOVED lines=11> */
.L_x_280:
[----:B------:R-:W-:Y:S05]  /*12e60*/  BSYNC B1 ;  /* 0x0000000000017941 */ /* 0x000fea0003800000 */
.L_x_279:
        /* <DEDUP_REMOVED lines=9> */
.L_x_282:
[----:B------:R-:W-:Y:S05]  /*12f00*/  BSYNC B1 ;  /* 0x0000000000017941 */ /* 0x000fea0003800000 */
.L_x_281:
        /* <DEDUP_REMOVED lines=9> */
.L_x_284:
[----:B------:R-:W-:Y:S05]  /*12fa0*/  BSYNC B1 ;  /* 0x0000000000017941 */ /* 0x000fea0003800000 */
.L_x_283:
        /* <DEDUP_REMOVED lines=11> */
.L_x_286:
[----:B------:R-:W-:Y:S05]  /*13060*/  BSYNC B1 ;  /* 0x0000000000017941 */ /* 0x000fea0003800000 */
.L_x_285:
        /* <DEDUP_REMOVED lines=11> */
.L_x_288:
[----:B------:R-:W-:Y:S05]  /*13120*/  BSYNC B1 ;  /* 0x0000000000017941 */ /* 0x000fea0003800000 */
.L_x_287:
        /* <DEDUP_REMOVED lines=9> */
.L_x_290:
[----:B------:R-:W-:Y:S05]  /*131c0*/  BSYNC B1 ;  /* 0x0000000000017941 */ /* 0x000fea0003800000 */
.L_x_289:
[----:B012--5:R-:W-:Y:S01]  /*131d0*/  HADD2.F32 R7, -RZ, R3.H0_H0 ;  /* 0x20000003ff077230 */ /* 0x027fe20000004100 */
        /* <DEDUP_REMOVED lines=8> */
.L_x_292:
[----:B------:R-:W-:Y:S05]  /*13260*/  BSYNC B1 ;  /* 0x0000000000017941 */ /* 0x000fea0003800000 */
.L_x_291:
[----:B-----5:R-:W-:Y:S01]  /*13270*/  HADD2.F32 R7, -RZ, R3.H0_H0 ;  /* 0x20000003ff077230 */ /* 0x020fe20000004100 */
[----:B0-----:R-:W-:Y:S01]  /*13280*/  IADD3 R6, P0, R4, R9, RZ ;  /* 0x0000000904067210 */ /* 0x001fe20007f1e0ff */
[----:B------:R-:W-:Y:S01]  /*13290*/  BSSY B1, `(.L_x_293) ;  /* 0x0000009000017945 */ /* 0x000fe20003800000 */
[----:B------:R-:W-:Y:S02]  /*132a0*/  ISETP.GT.AND P1, PT, R0, 0xf9, P1 ;  /* 0x000000f90000780c */ /* 0x000fe40000f24270 */
[----:B------:R-:W-:-:S04]  /*132b0*/  FMUL R7, R7, R16 ;  /* 0x0000001007077220 */ /* 0x000fc80000400000 */
[----:B------:R-:W-:-:S05]  /*132c0*/  FFMA R7, R150, R2, R7 ;  /* 0x0000000296077223 */ /* 0x000fca0000000007 */
[----:B------:R-:W-:Y:S01]  /*132d0*/  F2FP.F16.F32.PACK_AB R8, RZ, R7 ;  /* 0x00000007ff08723e */ /* 0x000fe200000000ff */
[----:B------:R-:W-:-:S05]  /*132e0*/  IMAD.X R7, R5, 0x1, R11, P0 ;  /* 0x0000000105077824 */ /* 0x000fca00000e060b */
[----:B------:R0:W-:Y:S01]  /*132f0*/  @P2 STG.E.U16 desc[UR36][R6.64+0x1f0], R8 ;  /* 0x0001f00806002986 */ /* 0x0001e2000c101524 */
[----:B------:R-:W-:Y:S05]  /*13300*/  @!P1 BRA `(.L_x_294) ;  /* 0x0000000000049947 */ /* 0x000fea0003800000 */
[----:B------:R2:W5:Y:S02]  /*13310*/  LDG.E.LTC128B.U16 R3, desc[UR36][R14.64+0x1f2] ;  /* 0x0001f2240e037981 */ /* 0x000564000c1e1520 */
.L_x_294:
[----:B------:R-:W-:Y:S05]  /*13320*/  BSYNC B1 ;  /* 0x0000000000017941 */ /* 0x000fea0003800000 */
.L_x_293:
[----:B------:R-:W-:Y:S05]  /*13330*/  @!P1 BRA `(.L_x_295) ;  /* 0x0000009400509947 */ /* 0x000fea0003800000 */
[----:B-----5:R-:W-:Y:S01]  /*13340*/  HADD2.F32 R3, -RZ, R3.H0_H0 ;  /* 0x20000003ff037230 */ /* 0x020fe20000004100 */
[----:B------:R-:W-:-:S04]  /*13350*/  IADD3 R4, P0, R4, R9, RZ ;  /* 0x0000000904047210 */ /* 0x000fc80007f1e0ff */
[----:B------:R-:W-:Y:S01]  /*13360*/  FMUL R0, R3, R16 ;  /* 0x0000001003007220 */ /* 0x000fe20000400000 */
[----:B------:R-:W-:-:S03]  /*13370*/  IMAD.X R5, R5, 0x1, R11, P0 ;  /* 0x0000000105057824 */ /* 0x000fc600000e060b */
[----:B------:R-:W-:-:S05]  /*13380*/  FFMA R0, R151, R2, R0 ;  /* 0x0000000297007223 */ /* 0x000fca0000000000 */
[----:B------:R-:W-:-:S05]  /*13390*/  F2FP.F16.F32.PACK_AB R0, RZ, R0 ;  /* 0x00000000ff00723e */ /* 0x000fca00000000ff */
[----:B------:R0:W-:Y:S01]  /*133a0*/  STG.E.U16 desc[UR36][R4.64+0x1f2], R0 ;  /* 0x0001f20004007986 */ /* 0x0001e2000c101524 */
[----:B------:R-:W-:Y:S05]  /*133b0*/  BRA `(.L_x_295) ;  /* 0x0000009400307947 */ /* 0x000fea0003800000 */
.L_x_30:
[----:B------:R-:W2:Y:S01]  /*133c0*/  LDL.LU R7, [R1+0x20c] ;  /* 0x00020c0001077983 */ /* 0x000ea20000300800 */
[----:B------:R-:W-:-:S03]  /*133d0*/  ULDC.64 UR4, c[0x0][0x5c0] ;  /* 0x0001700000047ab9 */ /* 0x000fc60000000a00 */
[----:B------:R-:W4:Y:S04]  /*133e0*/  LDL.LU R15, [R1+0x284] ;  /* 0x00028400010f7983 */ /* 0x000f280000300800 */
[----:B------:R-:W5:Y:S04]  /*133f0*/  LDL.LU R14, [R1+0x288] ;  /* 0x00028800010e7983 */ /* 0x000f680000300800 */
[----:B------:R-:W5:Y:S04]  /*13400*/  LDL.LU R12, [R1+0x290] ;  /* 0x00029000010c7983 */ /* 0x000f680000300800 */
[----:B------:R-:W5:Y:S04]  /*13410*/  LDL.LU R20, [R1+0x294] ;  /* 0x0002940001147983 */ /* 0x000f680000300800 */
[----:B------:R-:W5:Y:S04]  /*13420*/  LDL.LU R19, [R1+0x298] ;  /* 0x0002980001137983 */ /* 0x000f680000300800 */
[----:B------:R-:W5:Y:S04]  /*13430*/  LDL.LU R18, [R1+0x29c] ;  /* 0x00029c0001127983 */ /* 0x000f680000300800 */
[----:B---3--:R-:W3:Y:S04]  /*13440*/  LDL.LU R17, [R1+0x2a0] ;  /* 0x0002a00001117983 */ /* 0x008ee80000300800 */
        /* <DEDUP_REMOVED lines=79> */
[----:B------:R-:W-:-:S03]  /*13940*/  LEA R8, P0, R4, UR4, 0x1 ;  /* 0x0000000404087c11 */ /* 0x000fc6000f8008ff */
[----:B------:R-:W3:Y:S04]  /*13950*/  LDL.LU R225, [R1+0x3e0] ;  /* 0x0003e00001e17983 */ /* 0x000ee80000300800 */
[----:B------:R-:W3:Y:S04]  /*13960*/  LDL.LU R232, [R1+0x3e4] ;  /* 0x0003e40001e87983 */ /* 0x000ee80000300800 */
[----:B------:R-:W3:Y:S04]  /*13970*/  LDL.LU R231, [R1+0x3e8] ;  /* 0x0003e80001e77983 */ /* 0x000ee80000300800 */
[----:B------:R-:W3:Y:S01]  /*13980*/  LDL.LU R230, [R1+0x3ec] ;  /* 0x0003ec0001e67983 */ /* 0x000ee20000300800 */
[----:B------:R-:W-:-:S03]  /*13990*/  LEA.HI.X R9, R4, UR5, R13, 0x1, P0 ;  /* 0x0000000504097c11 */ /* 0x000fc600080f0c0d */
[----:B------:R-:W3:Y:S04]  /*139a0*/  LDL.LU R229, [R1+0x3f0] ;  /* 0x0003f00001e57983 */ /* 0x000ee80000300800 */
[----:B------:R-:W3:Y:S04]  /*139b0*/  LDL.LU R233, [R1+0x3f4] ;  /* 0x0003f40001e97983 */ /* 0x000ee80000300800 */
[----:B------:R-:W3:Y:S04]  /*139c0*/  LDL.LU R234, [R1+0x3f8] ;  /* 0x0003f80001ea7983 */ /* 0x000ee80000300800 */
[----:B------:R-:W3:Y:S04]  /*139d0*/  LDL.LU R235, [R1+0x3fc] ;  /* 0x0003fc0001eb7983 */ /* 0x000ee80000300800 */
[----:B------:R-:W2:Y:S04]  /*139e0*/  LDL.LU R4, [R1+0x200] ;  /* 0x0002000001047983 */ /* 0x000ea80000300800 */
[----:B------:R-:W4:Y:S01]  /*139f0*/  LDL.LU R5, [R1+0x204] ;  /* 0x0002040001057983 */ /* 0x000f220000300800 */
[----:B------:R-:W-:-:S03]  /*13a00*/  ISETP.GT.AND P0, PT, R0, 0x1, P1 ;  /* 0x000000010000780c */ /* 0x000fc60000f04270 */
[----:B------:R-:W3:Y:S01]  /*13a10*/  LDL.LU R13, [R1+0x28c] ;  /* 0x00028c00010d7983 */ /* 0x000ee20000300800 */
[----:B--2---:R-:W-:-:S05]  /*13a20*/  FMUL R4, R4, R2 ;  /* 0x0000000204047220 */ /* 0x004fca0000400000 */
[----:B------:R-:W-:-:S05]  /*13a30*/  F2FP.F16.F32.PACK_AB R4, RZ, R4 ;  /* 0x00000004ff04723e */ /* 0x000fca00000000ff */
[----:B------:R4:W-:Y:S02]  /*13a40*/  @P2 STG.E.U16 desc[UR36][R8.64], R4 ;  /* 0x0000000408002986 */ /* 0x0009e4000c101524 */
[----:B----4-:R-:W-:Y:S01]  /*13a50*/  FMUL R4, R5, R2 ;  /* 0x0000000205047220 */ /* 0x010fe20000400000 */
[----:B------:R-:W-:-:S04]  /*13a60*/  @P0 IMAD.MOV.U32 R5, RZ, RZ, R9 ;  /* 0x000000ffff050224 */ /* 0x000fc800078e0009 */
[----:B------:R-:W-:-:S04]  /*13a70*/  F2FP.F16.F32.PACK_AB R4, RZ, R4 ;  /* 0x00000004ff04723e */ /* 0x000fc800000000ff */
[----:B------:R-:W-:Y:S01]  /*13a80*/  PRMT R6, R4, 0x7610, R6 ;  /* 0x0000761004067816 */ /* 0x000fe20000000006 */
[----:B------:R-:W-:-:S05]  /*13a90*/  @P0 IMAD.MOV.U32 R4, RZ, RZ, R8 ;  /* 0x000000ffff040224 */ /* 0x000fca00078e0008 */
[----:B------:R0:W-:Y:S04]  /*13aa0*/  @P0 STG.E.U16 desc[UR36][R4.64+0x2], R6 ;  /* 0x0000020604000986 */ /* 0x0001e8000c101524 */
[----:B0-----:R-:W2:Y:S04]  /*13ab0*/  LDL.LU R5, [R1+0x208] ;  /* 0x0002080001057983 */ /* 0x001ea80000300800 */
[----:B------:R-:W4:Y:S01]  /*13ac0*/  LDL.LU R4, [R1+0x210] ;  /* 0x0002100001047983 */ /* 0x000f220000300800 */
[----:B------:R-:W-:Y:S01]  /*13ad0*/  ISETP.GT.AND P0, PT, R3, 0x8, PT ;  /* 0x000000080300780c */ /* 0x000fe20003f04270 */
[----:B------:R-:W-:Y:S01]  /*13ae0*/  USHF.L.U64.HI UR4, UR8, 0x4, UR9 ;  /* 0x0000000408047899 */ /* 0x000fe20008010209 */
[C---:B------:R-:W-:Y:S01]  /*13af0*/  ISETP.GT.AND P5, PT, R0.reuse, 0x8, P1 ;  /* 0x000000080000780c */ /* 0x040fe20000fa4270 */
[----:B------:R-:W-:Y:S01]  /*13b00*/  FMUL R7, R7, R2 ;  /* 0x0000000207077220 */ /* 0x000fe20000400000 */
[----:B------:R-:W-:-:S02]  /*13b10*/  ISETP.GT.AND P3, PT, R0, 0x1, P0 ;  /* 0x000000010000780c */ /* 0x000fc40000764270 */
[----:B------:R-:W-:Y:S02]  /*13b20*/  ISETP.GT.AND P2, PT, R0, RZ, P0 ;  /* 0x000000ff0000720c */ /* 0x000fe40000744270 */
[----:B------:R-:W-:Y:S01]  /*13b30*/  F2FP.F16.F32.PACK_AB R7, RZ, R7 ;  /* 0x00000007ff07723e */ /* 0x000fe200000000ff */
[-C--:B--2---:R-:W-:Y:S01]  /*13b40*/  FMUL R5, R5, R2.reuse ;  /* 0x0000000205057220 */ /* 0x084fe20000400000 */
[----:B----4-:R-:W-:Y:S01]  /*13b50*/  FMUL R6, R4, R2 ;  /* 0x0000000204067220 */ /* 0x010fe20000400000 */
[----:B------:R-:W-:-:S03]  /*13b60*/  IMAD.U32 R4, RZ, RZ, UR8 ;  /* 0x00000008ff047e24 */ /* 0x000fc6000f8e00ff */
[----:B------:R-:W-:Y:S02]  /*13b70*/  F2FP.F16.F32.PACK_AB R5, RZ, R5 ;  /* 0x00000005ff05723e */ /* 0x000fe400000000ff */
[----:B------:R-:W-:Y:S02]  /*13b80*/  F2FP.F16.F32.PACK_AB R6, RZ, R6 ;  /* 0x00000006ff06723e */ /* 0x000fe400000000ff */
[----:B------:R-:W-:Y:S02]  /*13b90*/  LEA R4, P4, R4, R8, 0x4 ;  /* 0x0000000804047211 */ /* 0x000fe400078820ff */
[----:B------:R-:W-:Y:S02]  /*13ba0*/  PRMT R11, R5, 0x7610, R11 ;  /* 0x00007610050b7816 */ /* 0x000fe4000000000b */
[----:B------:R-:W-:Y:S02]  /*13bb0*/  IADD3.X R5, R9, UR4, RZ, P4, !PT ;  /* 0x0000000409057c10 */ /* 0x000fe4000a7fe4ff */
[----:B------:R-:W-:Y:S01]  /*13bc0*/  PRMT R10, R6, 0x7610, R10 ;  /* 0x00007610060a7816 */ /* 0x000fe2000000000a */
[----:B------:R-:W-:-:S02]  /*13bd0*/  @P5 IMAD.MOV.U32 R6, RZ, RZ, R8 ;  /* 0x000000ffff065224 */ /* 0x000fc400078e0008 */
[----:B------:R0:W-:Y:S04]  /*13be0*/  @P3 STG.E.U16 desc[UR36][R4.64+0x2], R7 ;  /* 0x0000020704003986 */ /* 0x0001e8000c101524 */
[----:B------:R-:W-:Y:S01]  /*13bf0*/  @P2 STG.E.U16 desc[UR36][R4.64], R11 ;  /* 0x0000000b04002986 */ /* 0x000fe2000c101524 */
[----:B0-----:R-:W-:-:S05]  /*13c00*/  @P5 IMAD.MOV.U32 R7, RZ, RZ, R9 ;  /* 0x000000ffff075224 */ /* 0x001fca00078e0009 */
[----:B------:R0:W-:Y:S04]  /*13c10*/  @P5 STG.E.U16 desc[UR36][R6.64+0x10], R10 ;  /* 0x0000100a06005986 */ /* 0x0001e8000c101524 */
[----:B0-----:R-:W2:Y:S01]  /*13c20*/  LDL.LU R7, [R1+0x214] ;  /* 0x0002140001077983 */ /* 0x001ea20000300800 */
[----:B------:R-:W-:Y:S01]  /*13c30*/  ISETP.GT.AND P2, PT, R0, 0x9, P1 ;  /* 0x000000090000780c */ /* 0x000fe20000f44270 */
[----:B--2---:R-:W-:-:S12]  /*13c40*/  FMUL R6, R7, R2 ;  /* 0x0000000207067220 */ /* 0x004fd80000400000 */
[----:B------:R-:W-:Y:S01]  /*13c50*/  @P2 IMAD.MOV.U32 R7, RZ, RZ, R9 ;  /* 0x000000ffff072224 */ /* 0x000fe200078e0009 */
[----:B------:R-:W-:-:S04]  /*13c60*/  F2FP.F16.F32.PACK_AB R6, RZ, R6 ;  /* 0x00000006ff06723e */ /* 0x000fc800000000ff */
[----:B------:R-:W-:Y:S01]  /*13c70*/  PRMT R10, R6, 0x7610, R10 ;  /* 0x00007610060a7816 */ /* 0x000fe2000000000a */
[----:B------:R-:W-:-:S05]  /*13c80*/  @P2 IMAD.MOV.U32 R6, RZ, RZ, R8 ;  /* 0x000000ffff062224 */ /* 0x000fca00078e0008 */
[----:B------:R0:W-:Y:S04]  /*13c90*/  @P2 STG.E.U16 desc[UR36][R6.64+0x12], R10 ;  /* 0x0000120a06002986 */ /* 0x0001e8000c101524 */
[----:B0-----:R-:W2:Y:S04]  /*13ca0*/  LDL.LU R6, [R1+0x218] ;  /* 0x0002180001067983 */ /* 0x001ea80000300800 */
[----:B------:R-:W4:Y:S04]  /*13cb0*/  LDL.LU R7, [R1+0x21c] ;  /* 0x00021c0001077983 */ /* 0x000f280000300800 */
[----:B------:R-:W5:Y:S01]  /*13cc0*/  LDL.LU R10, [R1+0x220] ;  /* 0x00022000010a7983 */ /* 0x000f620000300800 */
[----:B------:R-:W-:-:S02]  /*13cd0*/  ISETP.GT.AND P3, PT, R0, 0x9, P0 ;  /* 0x000000090000780c */ /* 0x000fc40000764270 */
[C---:B------:R-:W-:Y:S02]  /*13ce0*/  ISETP.GT.AND P4, PT, R0.reuse, 0x10, P1 ;  /* 0x000000100000780c */ /* 0x040fe40000f84270 */
[----:B------:R-:W-:Y:S01]  /*13cf0*/  ISETP.GT.AND P2, PT, R0, 0x8, P0 ;  /* 0x000000080000780c */ /* 0x000fe20000744270 */
[-C--:B--2---:R-:W-:Y:S01]  /*13d00*/  FMUL R6, R6, R2.reuse ;  /* 0x0000000206067220 */ /* 0x084fe20000400000 */
[----:B----4-:R-:W-:-:S04]  /*13d10*/  FMUL R7, R7, R2 ;  /* 0x0000000207077220 */ /* 0x010fc80000400000 */
[----:B------:R-:W-:Y:S01]  /*13d20*/  F2FP.F16.F32.PACK_AB R6, RZ, R6 ;  /* 0x00000006ff06723e */ /* 0x000fe200000000ff */
[----:B-----5:R-:W-:Y:S01]  /*13d30*/  FMUL R10, R10, R2 ;  /* 0x000000020a0a7220 */ /* 0x020fe20000400000 */
[----:B------:R-:W-:Y:S02]  /*13d40*/  F2FP.F16.F32.PACK_AB R7, RZ, R7 ;  /* 0x00000007ff07723e */ /* 0x000fe400000000ff */
[----:B------:R-:W-:Y:S02]  /*13d50*/  PRMT R11, R6, 0x7610, R11 ;  /* 0x00007610060b7816 */ /* 0x000fe4000000000b */
[----:B------:R-:W-:Y:S01]  /*13d60*/  F2FP.F16.F32.PACK_AB R6, RZ, R10 ;  /* 0x0000000aff06723e */ /* 0x000fe200000000ff */
[----:B------:R0:W-:Y:S03]  /*13d70*/  @P3 STG.E.U16 desc[UR36][R4.64+0x12], R7 ;  /* 0x0000120704003986 */ /* 0x0001e6000c101524 */
[----:B------:R-:W-:Y:S01]  /*13d80*/  PRMT R10, R6, 0x7610, R10 ;  /* 0x00007610060a7816 */ /* 0x000fe2000000000a */
[----:B------:R-:W-:Y:S01]  /*13d90*/  @P4 IMAD.MOV.U32 R6, RZ, RZ, R8 ;  /* 0x000000ffff064224 */ /* 0x000fe200078e0008 */
        /* <DEDUP_REMOVED lines=135> */
[----:B------:R1:W-:Y:S01]  /*14610*/  @P2 STG.E.U16 desc[UR36][R4.64+0x60], R11 ;  /* 0x0000600b04002986 */ /* 0x0003e2000c101524 */
[----:B0-----:R-:W-:-:S03]  /*14620*/  @P4 IMAD.MOV.U32 R7, RZ, RZ, R9 ;  /* 0x000000ffff074224 */ /* 0x001fc600078e0009 */
[----:B-1----:R-:W2:Y:S04]  /*14630*/  LDL.LU R11, [R1+0x280] ;  /* 0x00028000010b7983 */ /* 0x002ea80000300800 */
[----:B------:R0:W-:Y:S04]  /*14640*/  @P4 STG.E.U16 desc[UR36][R6.64+0x70], R10 ;  /* 0x0000700a06004986 */ /* 0x0001e8000c101524 */
[----:B0-----:R-:W4:Y:S04]  /*14650*/  LDL.LU R10, [R1+0x274] ;  /* 0x00027400010a7983 */ /* 0x001f280000300800 */
[----:B------:R-:W5:Y:S04]  /*14660*/  LDL.LU R7, [R1+0x278] ;  /* 0x0002780001077983 */ /* 0x000f680000300800 */
[----:B------:R-:W5:Y:S01]  /*14670*/  LDL.LU R6, [R1+0x27c] ;  /* 0x00027c0001067983 */ /* 0x000f620000300800 */
[C---:B------:R-:W-:Y:S01]  /*14680*/  ISETP.GT.AND P5, PT, R0.reuse, 0x39, P1 ;  /* 0x000000390000780c */ /* 0x040fe20000fa4270 */
[-C--:B------:R-:W-:Y:S01]  /*14690*/  FMUL R15, R15, R2.reuse ;  /* 0x000000020f0f7220 */ /* 0x080fe20000400000 */
[----:B------:R-:W-:Y:S01]  /*146a0*/  ISETP.GT.AND P2, PT, R0, 0x38, P0 ;  /* 0x000000380000780c */ /* 0x000fe20000744270 */
[-C--:B------:R-:W-:Y:S01]  /*146b0*/  FMUL R14, R14, R2.reuse ;  /* 0x000000020e0e7220 */ /* 0x080fe20000400000 */
[C---:B------:R-:W-:Y:S01]  /*146c0*/  ISETP.GT.AND P3, PT, R0.reuse, 0x40, P1 ;  /* 0x000000400000780c */ /* 0x040fe20000f64270 */
[-C--:B---3--:R-:W-:Y:S01]  /*146d0*/  FMUL R13, R13, R2.reuse ;  /* 0x000000020d0d7220 */ /* 0x088fe20000400000 */
[----:B------:R-:W-:Y:S01]  /*146e0*/  ISETP.GT.AND P4, PT, R0, 0x39, P0 ;  /* 0x000000390000780c */ /* 0x000fe20000784270 */
[-C--:B------:R-:W-:Y:S01]  /*146f0*/  FMUL R12, R12, R2.reuse ;  /* 0x000000020c0c7220 */ /* 0x080fe20000400000 */
        /* <DEDUP_REMOVED lines=91> */
[-C--:B--2---:R-:W-:Y:S01]  /*14cb0*/  FMUL R11, R11, R2.reuse ;  /* 0x000000020b0b7220 */ /* 0x084fe20000400000 */
[-C--:B----4-:R-:W-:Y:S01]  /*14cc0*/  FMUL R10, R10, R2.reuse ;  /* 0x000000020a0a7220 */ /* 0x090fe20000400000 */
[----:B-----5:R-:W-:-:S04]  /*14cd0*/  FMUL R7, R7, R2 ;  /* 0x0000000207077220 */ /* 0x020fc80000400000 */
[----:B------:R-:W-:Y:S01]  /*14ce0*/  F2FP.F16.F32.PACK_AB R10, RZ, R10 ;  /* 0x0000000aff0a723e */ /* 0x000fe200000000ff */
[----:B------:R-:W-:Y:S01]  /*14cf0*/  FMUL R6, R6, R2 ;  /* 0x0000000206067220 */ /* 0x000fe20000400000 */
[----:B------:R-:W-:Y:S02]  /*14d00*/  F2FP.F16.F32.PACK_AB R7, RZ, R7 ;  /* 0x00000007ff07723e */ /* 0x000fe400000000ff */
[----:B------:R-:W-:Y:S02]  /*14d10*/  PRMT R237, R10, 0x7610, R237 ;  /* 0x000076100aed7816 */ /* 0x000fe400000000ed */
[----:B------:R-:W-:Y:S02]  /*14d20*/  F2FP.F16.F32.PACK_AB R6, RZ, R6 ;  /* 0x00000006ff06723e */ /* 0x000fe400000000ff */
[----:B------:R-:W-:Y:S02]  /*14d30*/  F2FP.F16.F32.PACK_AB R10, RZ, R11 ;  /* 0x0000000bff0a723e */ /* 0x000fe400000000ff */
[----:B------:R-:W-:Y:S01]  /*14d40*/  PRMT R236, R7, 0x7610, R236 ;  /* 0x0000761007ec7816 */ /* 0x000fe200000000ec */
[----:B------:R-:W-:Y:S01]  /*14d50*/  @P5 IMAD.MOV.U32 R7, RZ, RZ, R9 ;  /* 0x000000ffff075224 */ /* 0x000fe200078e0009 */
[----:B------:R-:W-:Y:S01]  /*14d60*/  PRMT R11, R6, 0x7610, R11 ;  /* 0x00007610060b7816 */ /* 0x000fe2000000000b */
[----:B------:R-:W-:-:S05]  /*14d70*/  @P5 IMAD.MOV.U32 R6, RZ, RZ, R8 ;  /* 0x000000ffff065224 */ /* 0x000fca00078e0008 */
[----:B------:R0:W-:Y:S01]  /*14d80*/  @P5 STG.E.U16 desc[UR36][R6.64+0x72], R237 ;  /* 0x000072ed06005986 */ /* 0x0001e2000c101524 */
[----:B------:R-:W-:-:S03]  /*14d90*/  ISETP.GT.AND P5, PT, R0, 0x41, P0 ;  /* 0x000000410000780c */ /* 0x000fc600007a4270 */
[----:B------:R-:W-:Y:S01]  /*14da0*/  @P2 STG.E.U16 desc[UR36][R4.64+0x70], R236 ;  /* 0x000070ec04002986 */ /* 0x000fe2000c101524 */
[----:B------:R-:W-:-:S03]  /*14db0*/  ISETP.GT.AND P2, PT, R0, 0x41, P1 ;  /* 0x000000410000780c */ /* 0x000fc60000f44270 */
[----:B------:R-:W-:Y:S01]  /*14dc0*/  @P4 STG.E.U16 desc[UR36][R4.64+0x72], R11 ;  /* 0x0000720b04004986 */ /* 0x000fe2000c101524 */
[----:B------:R-:W-:Y:S01]  /*14dd0*/  ISETP.GT.AND P4, PT, R0, 0x40, P0 ;  /* 0x000000400000780c */ /* 0x000fe20000784270 */
[----:B0-----:R-:W-:Y:S02]  /*14de0*/  @P3 IMAD.MOV.U32 R6, RZ, RZ, R8 ;  /* 0x000000ffff063224 */ /* 0x001fe400078e0008 */
[----:B------:R-:W-:-:S05]  /*14df0*/  @P3 IMAD.MOV.U32 R7, RZ, RZ, R9 ;  /* 0x000000ffff073224 */ /* 0x000fca00078e0009 */
[----:B------:R0:W-:Y:S01]  /*14e00*/  @P3 STG.E.U16 desc[UR36][R6.64+0x80], R10 ;  /* 0x0000800a06003986 */ /* 0x0001e2000c101524 */
[----:B------:R-:W-:Y:S02]  /*14e10*/  ISETP.GT.AND P3, PT, R0, 0x48, P1 ;  /* 0x000000480000780c */ /* 0x000fe40000f64270 */
[----:B0-----:R-:W-:Y:S02]  /*14e20*/  F2FP.F16.F32.PACK_AB R10, RZ, R15 ;  /* 0x0000000fff0a723e */ /* 0x001fe400000000ff */
[----:B------:R-:W-:Y:S02]  /*14e30*/  F2FP.F16.F32.PACK_AB R7, RZ, R14 ;  /* 0x0000000eff07723e */ /* 0x000fe400000000ff */
[----:B------:R-:W-:Y:S02]  /*14e40*/  F2FP.F16.F32.PACK_AB R6, RZ, R13 ;  /* 0x0000000dff06723e */ /* 0x000fe400000000ff */
[----:B------:R-:W-:Y:S02]  /*14e50*/  PRMT R13, R10, 0x7610, R13 ;  /* 0x000076100a0d7816 */ /* 0x000fe4000000000d */
[----:B------:R-:W-:-:S02]  /*14e60*/  F2FP.F16.F32.PACK_AB R10, RZ, R12 ;  /* 0x0000000cff0a723e */ /* 0x000fc400000000ff */
        /* <DEDUP_REMOVED lines=17> */
[----:B------:R-:W-:Y:S01]  /*14f80*/  PRMT R12, R7, 0x7610, R12 ;  /* 0x00007610070c7816 */ /* 0x000fe2000000000c */
[----:B------:R-:W-:Y:S01]  /*14f90*/  @P2 IMAD.MOV.U32 R7, RZ, RZ, R9 ;  /* 0x000000ffff072224 */ /* 0x000fe200078e0009 */
[----:B------:R-:W-:Y:S01]  /*14fa0*/  PRMT R11, R6, 0x7610, R11 ;  /* 0x00007610060b7816 */ /* 0x000fe2000000000b */
[----:B------:R-:W-:Y:S01]  /*14fb0*/  @P2 IMAD.MOV.U32 R6, RZ, RZ, R8 ;  /* 0x000000ffff062224 */ /* 0x000fe200078e0008 */
[----:B------:R-:W-:Y:S01]  /*14fc0*/  PRMT R13, R10, 0x7610, R13 ;  /* 0x000076100a0d7816 */ /* 0x000fe2000000000d */
[----:B------:R-:W2:Y:S01]  /*14fd0*/  LDL.LU R20, [R1+0x1fc] ;  /* 0x0001fc0001147983 */ /* 0x000ea20000300800 */
[----:B------:R-:W-:-:S03]  /*14fe0*/  F2FP.F16.F32.PACK_AB R10, RZ, R17 ;  /* 0x00000011ff0a723e */ /* 0x000fc600000000ff */
        /* <DEDUP_REMOVED lines=18> */
[----:B------:R-:W3:Y:S01]  /*15110*/  LDL.LU R152, [R1+0x1f8] ;  /* 0x0001f80001987983 */ /* 0x000ee20000300800 */
[----:B------:R-:W-:-:S03]  /*15120*/  F2FP.F16.F32.PACK_AB R10, RZ, R21 ;  /* 0x00000015ff0a723e */ /* 0x000fc600000000ff */
[----:B------:R0:W-:Y:S01]  /*15130*/  @P2 STG.E.U16 desc[UR36][R6.64+0xa2], R13 ;  /* 0x0000a20d06002986 */ /* 0x0001e2000c101524 */
[----:B------:R-:W-:-:S03]  /*15140*/  ISETP.GT.AND P2, PT, R0, 0x59, P1 ;  /* 0x000000590000780c */ /* 0x000fc60000f44270 */
[----:B------:R-:W-:Y:S04]  /*15150*/  @P4 STG.E.U16 desc[UR36][R4.64+0xa0], R12 ;  /* 0x0000a00c04004986 */ /* 0x000fe8000c101524 */
[----:B------:R-:W-:Y:S01]  /*15160*/  @P5 STG.E.U16 desc[UR36][R4.64+0xa2], R11 ;  /* 0x0000a20b04005986 */ /* 0x000fe2000c101524 */
[----:B0-----:R-:W-:-:S03]  /*15170*/  @P3 IMAD.MOV.U32 R6, RZ, RZ, R8 ;  /* 0x000000ffff063224 */ /* 0x001fc600078e0008 */
[----:B------:R-:W4:Y:S01]  /*15180*/  LDL.LU R23, [R1+0x1f4] ;  /* 0x0001f40001177983 */ /* 0x000f220000300800 */
[----:B------:R-:W-:Y:S01]  /*15190*/  @P3 IMAD.MOV.U32 R7, RZ, RZ, R9 ;  /* 0x000000ffff073224 */ /* 0x000fe200078e0009 */
[C---:B------:R-:W-:Y:S02]  /*151a0*/  ISETP.GT.AND P4, PT, R0.reuse, 0x58, P0 ;  /* 0x000000580000780c */ /* 0x040fe40000784270 */
[C---:B------:R-:W-:Y:S01]  /*151b0*/  ISETP.GT.AND P5, PT, R0.reuse, 0x59, P0 ;  /* 0x000000590000780c */ /* 0x040fe200007a4270 */
[----:B------:R-:W5:Y:S04]  /*151c0*/  LDL.LU R22, [R1+0x1f0] ;  /* 0x0001f00001167983 */ /* 0x000f680000300800 */
[----:B------:R0:W-:Y:S01]  /*151d0*/  @P3 STG.E.U16 desc[UR36][R6.64+0xb0], R10 ;  /* 0x0000b00a06003986 */ /* 0x0001e2000c101524 */
[----:B------:R-:W-:-:S03]  /*151e0*/  ISETP.GT.AND P3, PT, R0, 0x60, P1 ;  /* 0x000000600000780c */ /* 0x000fc60000f64270 */
[----:B------:R-:W2:Y:S01]  /*151f0*/  LDL.LU R21, [R1+0x1ec] ;  /* 0x0001ec0001157983 */ /* 0x000ea20000300800 */
        /* <DEDUP_REMOVED lines=403> */
[----:B------:R-:W-:Y:S01]  /*16b30*/  @P5 STG.E.U16 desc[UR36][R4.64+0x1c2], R11 ;  /* 0x0001c20b04005986 */ /* 0x000fe2000c101524 */
[----:B------:R-:W-:-:S03]  /*16b40*/  ISETP.GT.AND P5, PT, R0, 0xe9, P0 ;  /* 0x000000e90000780c */ /* 0x000fc600007a4270 */
[----:B------:R-:W-:Y:S01]  /*16b50*/  @P4 STG.E.U16 desc[UR36][R4.64+0x1c0], R12 ;  /* 0x0001c00c04004986 */ /* 0x000fe2000c101524 */
[----:B0-----:R-:W-:-:S03]  /*16b60*/  @P3 IMAD.MOV.U32 R6, RZ, RZ, R8 ;  /* 0x000000ffff063224 */ /* 0x001fc600078e0008 */
[----:B------:R-:W4:Y:S01]  /*16b70*/  LDL.LU R223, [R1+0xd4] ;  /* 0x0000d40001df7983 */ /* 0x000f220000300800 */
[----:B------:R-:W-:Y:S01]  /*16b80*/  @P3 IMAD.MOV.U32 R7, RZ, RZ, R9 ;  /* 0x000000ffff073224 */ /* 0x000fe200078e0009 */
[C---:B------:R-:W-:Y:S02]  /*16b90*/  ISETP.GT.AND P4, PT, R0.reuse, 0xe8, P0 ;  /* 0x000000e80000780c */ /* 0x040fe40000784270 */
        /* <DEDUP_REMOVED lines=14> */
[----:B------:R0:W-:Y:S04]  /*16c80*/  @P2 STG.E.U16 desc[UR36][R6.64+0x1d2], R13 ;  /* 0x0001d20d06002986 */ /* 0x0001e8000c101524 */
[----:B------:R-:W-:Y:S01]  /*16c90*/  @P5 STG.E.U16 desc[UR36][R4.64+0x1d2], R11 ;  /* 0x0001d20b04005986 */ /* 0x000fe2000c101524 */
[----:B------:R-:W-:-:S03]  /*16ca0*/  ISETP.GT.AND P5, PT, R0, 0xf1, P1 ;  /* 0x000000f10000780c */ /* 0x000fc60000fa4270 */
        /* <DEDUP_REMOVED lines=8> */
[----:B------:R-:W-:-:S02]  /*16d30*/  ISETP.GT.AND P3, PT, R0, 0xf1, P0 ;  /* 0x000000f10000780c */ /* 0x000fc40000764270 */
[----:B------:R-:W-:Y:S01]  /*16d40*/  ISETP.GT.AND P1, PT, R0, 0xf9, P1 ;  /* 0x000000f90000780c */ /* 0x000fe20000f24270 */
[----:B------:R-:W2:Y:S01]  /*16d50*/  LDL.LU R225, [R1+0xbc] ;  /* 0x0000bc0001e17983 */ /* 0x000ea20000300800 */
[----:B0-----:R-:W-:Y:S02]  /*16d60*/  F2FP.F16.F32.PACK_AB R10, RZ, R232 ;  /* 0x000000e8ff0a723e */ /* 0x001fe400000000ff */
[----:B------:R-:W-:Y:S01]  /*16d70*/  F2FP.F16.F32.PACK_AB R7, RZ, R231 ;  /* 0x000000e7ff07723e */ /* 0x000fe200000000ff */
[----:B------:R-:W3:Y:S01]  /*16d80*/  LDL.LU R232, [R1+0xb8] ;  /* 0x0000b80001e87983 */ /* 0x000ee20000300800 */
[----:B------:R-:W-:Y:S02]  /*16d90*/  F2FP.F16.F32.PACK_AB R6, RZ, R230 ;  /* 0x000000e6ff06723e */ /* 0x000fe400000000ff */
[----:B------:R-:W-:Y:S01]  /*16da0*/  PRMT R13, R10, 0x7610, R13 ;  /* 0x000076100a0d7816 */ /* 0x000fe2000000000d */
[----:B------:R-:W4:Y:S01]  /*16db0*/  LDL.LU R231, [R1+0xb4] ;  /* 0x0000b40001e77983 */ /* 0x000f220000300800 */
[----:B------:R-:W-:Y:S01]  /*16dc0*/  PRMT R10, R7, 0x7610, R10 ;  /* 0x00007610070a7816 */ /* 0x000fe2000000000a */
[--C-:B------:R-:W-:Y:S01]  /*16dd0*/  @P5 IMAD.MOV.U32 R7, RZ, RZ, R9.reuse ;  /* 0x000000ffff075224 */ /* 0x100fe200078e0009 */
[----:B------:R-:W-:Y:S01]  /*16de0*/  PRMT R12, R6, 0x7610, R12 ;  /* 0x00007610060c7816 */ /* 0x000fe2000000000c */
[----:B------:R-:W-:Y:S01]  /*16df0*/  @P5 IMAD.MOV.U32 R6, RZ, RZ, R8 ;  /* 0x000000ffff065224 */ /* 0x000fe200078e0008 */
[----:B------:R-:W-:Y:S01]  /*16e00*/  F2FP.F16.F32.PACK_AB R11, RZ, R229 ;  /* 0x000000e5ff0b723e */ /* 0x000fe200000000ff */
[----:B------:R-:W5:Y:S04]  /*16e10*/  LDL.LU R230, [R1+0xb0] ;  /* 0x0000b00001e67983 */ /* 0x000f680000300800 */
[----:B------:R0:W-:Y:S04]  /*16e20*/  @P5 STG.E.U16 desc[UR36][R6.64+0x1e2], R13 ;  /* 0x0001e20d06005986 */ /* 0x0001e8000c101524 */
[----:B------:R1:W-:Y:S04]  /*16e30*/  @P3 STG.E.U16 desc[UR36][R4.64+0x1e2], R12 ;  /* 0x0001e20c04003986 */ /* 0x0003e8000c101524 */
[----:B------:R-:W2:Y:S01]  /*16e40*/  LDL.LU R229, [R1+0xac] ;  /* 0x0000ac0001e57983 */ /* 0x000ea20000300800 */
[----:B0-----:R-:W-:Y:S01]  /*16e50*/  F2FP.F16.F32.PACK_AB R6, RZ, R233 ;  /* 0x000000e9ff06723e */ /* 0x001fe200000000ff */
[----:B------:R-:W-:-:S02]  /*16e60*/  @P2 IMAD.MOV.U32 R7, RZ, RZ, R9 ;  /* 0x000000ffff072224 */ /* 0x000fc400078e0009 */
[----:B------:R0:W-:Y:S01]  /*16e70*/  @P4 STG.E.U16 desc[UR36][R4.64+0x1e0], R10 ;  /* 0x0001e00a04004986 */ /* 0x0001e2000c101524 */
[----:B-1----:R-:W-:Y:S01]  /*16e80*/  PRMT R12, R6, 0x7610, R12 ;  /* 0x00007610060c7816 */ /* 0x002fe2000000000c */
[----:B------:R-:W-:Y:S02]  /*16e90*/  @P2 IMAD.MOV.U32 R6, RZ, RZ, R8 ;  /* 0x000000ffff062224 */ /* 0x000fe400078e0008 */
[----:B------:R-:W3:Y:S04]  /*16ea0*/  LDL.LU R13, [R1+0xc] ;  /* 0x00000c00010d7983 */ /* 0x000ee80000300800 */
[----:B------:R1:W-:Y:S01]  /*16eb0*/  @P2 STG.E.U16 desc[UR36][R6.64+0x1f0], R11 ;  /* 0x0001f00b06002986 */ /* 0x0003e2000c101524 */
[----:B0-----:R-:W-:-:S03]  /*16ec0*/  F2FP.F16.F32.PACK_AB R10, RZ, R234 ;  /* 0x000000eaff0a723e */ /* 0x001fc600000000ff */
[----:B------:R-:W4:Y:S01]  /*16ed0*/  LDL.LU R233, [R1+0xa8] ;  /* 0x0000a80001e97983 */ /* 0x000f220000300800 */
[C---:B------:R-:W-:Y:S01]  /*16ee0*/  ISETP.GT.AND P3, PT, R0.reuse, 0xf8, P0 ;  /* 0x000000f80000780c */ /* 0x040fe20000764270 */
[----:B-1----:R-:W-:Y:S02]  /*16ef0*/  @P1 IMAD.MOV.U32 R6, RZ, RZ, R8 ;  /* 0x000000ffff061224 */ /* 0x002fe400078e0008 */
[----:B------:R-:W5:Y:S01]  /*16f00*/  LDL.LU R11, [R1+0x4] ;  /* 0x00000400010b7983 */ /* 0x000f620000300800 */
[----:B------:R-:W-:Y:S01]  /*16f10*/  @P1 IMAD.MOV.U32 R7, RZ, RZ, R9 ;  /* 0x000000ffff071224 */ /* 0x000fe200078e0009 */
[----:B------:R-:W-:Y:S02]  /*16f20*/  ISETP.GT.AND P0, PT, R0, 0xf9, P0 ;  /* 0x000000f90000780c */ /* 0x000fe40000704270 */
[----:B------:R-:W2:Y:S04]  /*16f30*/  LDL.LU R234, [R1+0xa4] ;  /* 0x0000a40001ea7983 */ /* 0x000ea80000300800 */
[----:B------:R0:W-:Y:S04]  /*16f40*/  @P1 STG.E.U16 desc[UR36][R6.64+0x1f2], R12 ;  /* 0x0001f20c06001986 */ /* 0x0001e8000c101524 */
[----:B0-----:R-:W4:Y:S01]  /*16f50*/  LDL.LU R12, [R1+0x8] ;  /* 0x00000800010c7983 */ /* 0x001f220000300800 */
[----:B------:R-:W-:-:S02]  /*16f60*/  F2FP.F16.F32.PACK_AB R6, RZ, R235 ;  /* 0x000000ebff06723e */ /* 0x000fc400000000ff */
[----:B------:R-:W-:Y:S01]  /*16f70*/  PRMT R7, R10, 0x7610, R7 ;  /* 0x000076100a077816 */ /* 0x000fe20000000007 */
[----:B------:R-:W2:Y:S01]  /*16f80*/  LDL.LU R235, [R1+0xa0] ;  /* 0x0000a00001eb7983 */ /* 0x000ea20000300800 */
[----:B------:R-:W-:-:S03]  /*16f90*/  ISETP.GT.AND P1, PT, R3, 0x80, PT ;  /* 0x000000800300780c */ /* 0x000fc60003f24270 */
[----:B------:R-:W2:Y:S01]  /*16fa0*/  LDL.LU R10, [R1] ;  /* 0x00000000010a7983 */ /* 0x000ea20000300800 */
[----:B------:R-:W-:Y:S01]  /*16fb0*/  USHF.L.U32 UR5, UR8, 0x8, URZ ;  /* 0x0000000808057899 */ /* 0x000fe2000800063f */
[C---:B------:R-:W-:Y:S01]  /*16fc0*/  ISETP.GT.AND P2, PT, R0.reuse, RZ, P1 ;  /* 0x000000ff0000720c */ /* 0x040fe20000f44270 */
[----:B------:R-:W-:Y:S01]  /*16fd0*/  USHF.L.U64.HI UR4, UR8, 0x8, UR9 ;  /* 0x0000000808047899 */ /* 0x000fe20008010209 */
[----:B------:R-:W-:Y:S01]  /*16fe0*/  ISETP.GT.AND P4, PT, R0, 0x1, P1 ;  /* 0x000000010000780c */ /* 0x000fe20000f84270 */
[----:B------:R0:W-:Y:S04]  /*16ff0*/  @P0 STG.E.U16 desc[UR36][R4.64+0x1f2], R6 ;  /* 0x0001f20604000986 */ /* 0x0001e8000c101524 */
[----:B------:R1:W-:Y:S01]  /*17000*/  @P3 STG.E.U16 desc[UR36][R4.64+0x1f0], R7 ;  /* 0x0001f00704003986 */ /* 0x0003e2000c101524 */
[----:B------:R-:W-:-:S04]  /*17010*/  ISETP.GT.AND P3, PT, R3, 0x88, PT ;  /* 0x000000880300780c */ /* 0x000fc80003f64270 */
[----:B------:R-:W-:Y:S02]  /*17020*/  ISETP.GT.AND P5, PT, R0, RZ, P3 ;  /* 0x000000ff0000720c */ /* 0x000fe40001fa4270 */
[----:B0-----:R-:W-:-:S04]  /*17030*/  IADD3 R6, P0, R8, UR5, RZ ;  /* 0x0000000508067c10 */ /* 0x001fc8000ff1e0ff */
[----:B-1----:R-:W-:Y:S01]  /*17040*/  IADD3.X R7, R9, UR4, RZ, P0, !PT ;  /* 0x0000000409077c10 */ /* 0x002fe200087fe4ff */
[-C--:B---3--:R-:W-:Y:S01]  /*17050*/  FMUL R13, R13, R2.reuse ;  /* 0x000000020d0d7220 */ /* 0x088fe20000400000 */
[----:B-----5:R-:W-:-:S05]  /*17060*/  FMUL R11, R11, R2 ;  /* 0x000000020b0b7220 */ /* 0x020fca0000400000 */
[----:B------:R-:W-:-:S04]  /*17070*/  F2FP.F16.F32.PACK_AB R11, RZ, R11 ;  /* 0x0000000bff0b723e */ /* 0x000fc800000000ff */
[----:B------:R-:W-:Y:S01]  /*17080*/  PRMT R14, R11, 0x7610, R14 ;  /* 0x000076100b0e7816 */ /* 0x000fe2000000000e */
[----:B----4-:R-:W-:-:S05]  /*17090*/  FMUL R12, R12, R2 ;  /* 0x000000020c0c7220 */ /* 0x010fca0000400000 */
[----:B------:R-:W-:Y:S01]  /*170a0*/  F2FP.F16.F32.PACK_AB R12, RZ, R12 ;  /* 0x0000000cff0c723e */ /* 0x000fe200000000ff */
[----:B--2---:R-:W-:-:S05]  /*170b0*/  FMUL R10, R10, R2 ;  /* 0x000000020a0a7220 */ /* 0x004fca0000400000 */
[----:B------:R-:W-:-:S05]  /*170c0*/  F2FP.F16.F32.PACK_AB R10, RZ, R10 ;  /* 0x0000000aff0a723e */ /* 0x000fca00000000ff */
[----:B------:R0:W-:Y:S04]  /*170d0*/  @P2 STG.E.U16 desc[UR36][R6.64], R10 ;  /* 0x0000000a06002986 */ /* 0x0001e8000c101524 */
[----:B------:R1:W-:Y:S01]  /*170e0*/  @P4 STG.E.U16 desc[UR36][R6.64+0x2], R14 ;  /* 0x0000020e06004986 */ /* 0x0003e2000c101524 */
[----:B0-----:R-:W-:-:S03]  /*170f0*/  IADD3 R10, P0, R4, UR5, RZ ;  /* 0x00000005040a7c10 */ /* 0x001fc6000ff1e0ff */
[----:B-1----:R-:W2:Y:S01]  /*17100*/  LDL.LU R14, [R1+0x10] ;  /* 0x00001000010e7983 */ /* 0x002ea20000300800 */
[----:B------:R-:W-:Y:S02]  /*17110*/  IADD3.X R11, R5, UR4, RZ, P0, !PT ;  /* 0x00000004050b7c10 */ /* 0x000fe400087fe4ff */
[----:B------:R-:W-:-:S03]  /*17120*/  ISETP.GT.AND P0, PT, R0, 0x1, P3 ;  /* 0x000000010000780c */ /* 0x000fc60001f04270 */
[----:B------:R0:W-:Y:S02]  /*17130*/  @P5 STG.E.U16 desc[UR36][R10.64], R12 ;  /* 0x0000000c0a005986 */ /* 0x0001e4000c101524 */
[----:B0-----:R-:W-:Y:S02]  /*17140*/  IADD3 R10, P4, R4, UR5, RZ ;  /* 0x00000005040a7c10 */ /* 0x001fe4000ff9e0ff */
[----:B------:R-:W-:Y:S02]  /*17150*/  F2FP.F16.F32.PACK_AB R12, RZ, R13 ;  /* 0x0000000dff0c723e */ /* 0x000fe400000000ff */
[----:B------:R-:W-:Y:S01]  /*17160*/  IADD3.X R11, R5, UR4, RZ, P4, !PT ;  /* 0x00000004050b7c10 */ /* 0x000fe2000a7fe4ff */
[----:B------:R-:W3:Y:S01]  /*17170*/  LDL.LU R13, [R1+0x14] ;  /* 0x00001400010d7983 */ /* 0x000ee20000300800 */
[----:B------:R-:W-:-:S05]  /*17180*/  PRMT R15, R12, 0x7610, R15 ;  /* 0x000076100c0f7816 */ /* 0x000fca000000000f */
[----:B------:R0:W-:Y:S01]  /*17190*/  @P0 STG.E.U16 desc[UR36][R10.64+0x2], R15 ;  /* 0x0000020f0a000986 */ /* 0x0001e2000c101524 */
[----:B--2---:R-:W-:-:S05]  /*171a0*/  FMUL R14, R14, R2 ;  /* 0x000000020e0e7220 */ /* 0x004fca0000400000 */
[----:B------:R-:W-:-:S04]  /*171b0*/  F2FP.F16.F32.PACK_AB R12, RZ, R14 ;  /* 0x0000000eff0c723e */ /* 0x000fc800000000ff */
[----:B0-----:R-:W-:Y:S02]  /*171c0*/  PRMT R11, R12, 0x7610, R11 ;  /* 0x000076100c0b7816 */ /* 0x001fe4000000000b */
[----:B------:R-:W2:Y:S01]  /*171d0*/  LDL.LU R12, [R1+0x18] ;  /* 0x00001800010c7983 */ /* 0x000ea20000300800 */
[C---:B------:R-:W-:Y:S02]  /*171e0*/  ISETP.GT.AND P2, PT, R0.reuse, 0x8, P1 ;  /* 0x000000080000780c */ /* 0x040fe40000f44270 */
[----:B------:R-:W-:Y:S01]  /*171f0*/  ISETP.GT.AND P4, PT, R0, 0x9, P1 ;  /* 0x000000090000780c */ /* 0x000fe20000f84270 */
[----:B---3--:R-:W-:-:S05]  /*17200*/  FMUL R13, R13, R2 ;  /* 0x000000020d0d7220 */ /* 0x008fca0000400000 */
[----:B------:R-:W-:Y:S02]  /*17210*/  F2FP.F16.F32.PACK_AB R10, RZ, R13 ;  /* 0x0000000dff0a723e */ /* 0x000fe400000000ff */
[----:B------:R-:W-:Y:S02]  /*17220*/  ISETP.GT.AND P0, PT, R0, 0x8, P3 ;  /* 0x000000080000780c */ /* 0x000fe40001f04270 */
[----:B------:R-:W-:Y:S01]  /*17230*/  PRMT R13, R10, 0x7610, R13 ;  /* 0x000076100a0d7816 */ /* 0x000fe2000000000d */
[----:B------:R0:W-:Y:S01]  /*17240*/  @P2 STG.E.U16 desc[UR36][R6.64+0x10], R11 ;  /* 0x0000100b06002986 */ /* 0x0001e2000c101524 */
[----:B------:R-:W-:-:S03]  /*17250*/  IADD3 R10, P2, R4, UR5, RZ ;  /* 0x00000005040a7c10 */ /* 0x000fc6000ff5e0ff */
[----:B------:R1:W-:Y:S01]  /*17260*/  @P4 STG.E.U16 desc[UR36][R6.64+0x12], R13 ;  /* 0x0000120d06004986 */ /* 0x0003e2000c101524 */
[----:B0-----:R-:W-:-:S03]  /*17270*/  IADD3.X R11, R5, UR4, RZ, P2, !PT ;  /* 0x00000004050b7c10 */ /* 0x001fc600097fe4ff */
[----:B-1----:R-:W3:Y:S01]  /*17280*/  LDL.LU R13, [R1+0x20] ;  /* 0x00002000010d7983 */ /* 0x002ee20000300800 */
[----:B--2---:R-:W-:-:S05]  /*17290*/  FMUL R12, R12, R2 ;  /* 0x000000020c0c7220 */ /* 0x004fca0000400000 */
[----:B------:R-:W-:-:S04]  /*172a0*/  F2FP.F16.F32.PACK_AB R12, RZ, R12 ;  /* 0x0000000cff0c723e */ /* 0x000fc800000000ff */
[----:B------:R-:W-:Y:S02]  /*172b0*/  PRMT R14, R12, 0x7610, R14 ;  /* 0x000076100c0e7816 */ /* 0x000fe4000000000e */
[----:B------:R-:W2:Y:S04]  /*172c0*/  LDL.LU R12, [R1+0x1c] ;  /* 0x00001c00010c7983 */ /* 0x000ea80000300800 */
[----:B------:R0:W-:Y:S04]  /*172d0*/  @P0 STG.E.U16 desc[UR36][R10.64+0x10], R14 ;  /* 0x0000100e0a000986 */ /* 0x0001e8000c101524 */
[----:B0-----:R-:W4:Y:S01]  /*172e0*/  LDL.LU R14, [R1+0x24] ;  /* 0x00002400010e7983 */ /* 0x001f220000300800 */
[----:B------:R-:W-:-:S02]  /*172f0*/  ISETP.GT.AND P2, PT, R0, 0x9, P3 ;  /* 0x000000090000780c */ /* 0x000fc40001f44270 */
[----:B------:R-:W-:-:S04]  /*17300*/  IADD3 R10, P5, R4, UR5, RZ ;  /* 0x00000005040a7c10 */ /* 0x000fc8000ffbe0ff */
[----:B------:R-:W-:Y:S01]  /*17310*/  IADD3.X R11, R5, UR4, RZ, P5, !PT ;  /* 0x00000004050b7c10 */ /* 0x000fe2000affe4ff */
[----:B--2---:R-:W-:-:S05]  /*17320*/  FMUL R12, R12, R2 ;  /* 0x000000020c0c7220 */ /* 0x004fca0000400000 */
[----:B------:R-:W-:-:S04]  /*17330*/  F2FP.F16.F32.PACK_AB R12, RZ, R12 ;  /* 0x0000000cff0c723e */ /* 0x000fc800000000ff */
[----:B------:R-:W-:Y:S01]  /*17340*/  PRMT R15, R12, 0x7610, R15 ;  /* 0x000076100c0f7816 */ /* 0x000fe2000000000f */
[----:B----4-:R-:W-:-:S04]  /*17350*/  FMUL R14, R14, R2 ;  /* 0x000000020e0e7220 */ /* 0x010fc80000400000 */
[----:B------:R0:W-:Y:S01]  /*17360*/  @P2 STG.E.U16 desc[UR36][R10.64+0x12], R15 ;  /* 0x0000120f0a002986 */ /* 0x0001e2000c101524 */
[----:B------:R-:W-:-:S03]  /*17370*/  F2FP.F16.F32.PACK_AB R12, RZ, R14 ;  /* 0x0000000eff0c723e */ /* 0x000fc600000000ff */
[----:B------:R-:W2:Y:S04]  /*17380*/  LDL.LU R14, [R1+0x2c] ;  /* 0x00002c00010e7983 */ /* 0x000ea80000300800 */
[----:B0-----:R-:W4:Y:S04]  /*17390*/  LDL.LU R11, [R1+0x28] ;  /* 0x00002800010b7983 */ /* 0x001f280000300800 */
[----:B------:R-:W5:Y:S01]  /*173a0*/  LDL.LU R10, [R1+0x30] ;  /* 0x00003000010a7983 */ /* 0x000f620000300800 */
[C---:B------:R-:W-:Y:S02]  /*173b0*/  ISETP.GT.AND P0, PT, R0.reuse, 0x10, P1 ;  /* 0x000000100000780c */ /* 0x040fe40000f04270 */
[----:B------:R-:W-:Y:S01]  /*173c0*/  ISETP.GT.AND P4, PT, R0, 0x11, P1 ;  /* 0x000000110000780c */ /* 0x000fe20000f84270 */
[----:B---3--:R-:W-:-:S05]  /*173d0*/  FMUL R13, R13, R2 ;  /* 0x000000020d0d7220 */ /* 0x008fca0000400000 */
[----:B------:R-:W-:-:S05]  /*173e0*/  F2FP.F16.F32.PACK_AB R13, RZ, R13 ;  /* 0x0000000dff0d723e */ /* 0x000fca00000000ff */
[----:B------:R-:W-:Y:S01]  /*173f0*/  @P0 STG.E.U16 desc[UR36][R6.64+0x20], R13 ;  /* 0x0000200d06000986 */ /* 0x000fe2000c101524 */
[----:B------:R-:W-:-:S03]  /*17400*/  ISETP.GT.AND P0, PT, R0, 0x10, P3 ;  /* 0x000000100000780c */ /* 0x000fc60001f04270 */
[----:B------:R0:W-:Y:S01]  /*17410*/  @P4 STG.E.U16 desc[UR36][R6.64+0x22], R12 ;  /* 0x0000220c06004986 */ /* 0x0001e2000c101524 */
[----:B------:R-:W-:Y:S02]  /*17420*/  ISETP.GT.AND P4, PT, R0, 0x11, P3 ;  /* 0x000000110000780c */ /* 0x000fe40001f84270 */
[----:B0-----:R-:W-:-:S04]  /*17430*/  IADD3 R12, P2, R4, UR5, RZ ;  /* 0x00000005040c7c10 */ /* 0x001fc8000ff5e0ff */
[----:B------:R-:W-:Y:S01]  /*17440*/  IADD3.X R13, R5, UR4, RZ, P2, !PT ;  /* 0x00000004050d7c10 */ /* 0x000fe200097fe4ff */
[-C--:B--2---:R-:W-:Y:S01]  /*17450*/  FMUL R14, R14, R2.reuse ;  /* 0x000000020e0e7220 */ /* 0x084fe20000400000 */
[-C--:B----4-:R-:W-:Y:S01]  /*17460*/  FMUL R11, R11, R2.reuse ;  /* 0x000000020b0b7220 */ /* 0x090fe20000400000 */
[----:B-----5:R-:W-:-:S04]  /*17470*/  FMUL R15, R10, R2 ;  /* 0x000000020a0f7220 */ /* 0x020fc80000400000 */
[----:B------:R-:W-:Y:S02]  /*17480*/  F2FP.F16.F32.PACK_AB R11, RZ, R11 ;  /* 0x0000000bff0b723e */ /* 0x000fe400000000ff */
[----:B------:R-:W-:Y:S02]  /*17490*/  IADD3 R10, P5, R4, UR5, RZ ;  /* 0x00000005040a7c10 */ /* 0x000fe4000ffbe0ff */
[----:B------:R-:W-:Y:S02]  /*174a0*/  PRMT R17, R11, 0x7610, R17 ;  /* 0x000076100b117816 */ /* 0x000fe40000000011 */
[----:B------:R-:W-:Y:S02]  /*174b0*/  F2FP.F16.F32.PACK_AB R14, RZ, R14 ;  /* 0x0000000eff0e723e */ /* 0x000fe400000000ff */
[----:B------:R-:W-:Y:S01]  /*174c0*/  IADD3.X R11, R5, UR4, RZ, P5, !PT ;  /* 0x00000004050b7c10 */ /* 0x000fe2000affe4ff */
[----:B------:R0:W-:Y:S04]  /*174d0*/  @P0 STG.E.U16 desc[UR36][R12.64+0x20], R17 ;  /* 0x000020110c000986 */ /* 0x0001e8000c101524 */
[----:B------:R1:W-:Y:S04]  /*174e0*/  @P4 STG.E.U16 desc[UR36][R10.64+0x22], R14 ;  /* 0x0000220e0a004986 */ /* 0x0003e8000c101524 */
[----:B0-----:R-:W2:Y:S04]  /*174f0*/  LDL.LU R13, [R1+0x3c] ;  /* 0x00003c00010d7983 */ /* 0x001ea80000300800 */
[----:B-1----:R-:W3:Y:S01]  /*17500*/  LDL.LU R11, [R1+0x34] ;  /* 0x00003400010b7983 */ /* 0x002ee20000300800 */
[----:B------:R-:W-:-:S02]  /*17510*/  F2FP.F16.F32.PACK_AB R12, RZ, R15 ;  /* 0x0000000fff0c723e */ /* 0x000fc400000000ff */
[C---:B------:R-:W-:Y:S02]  /*17520*/  ISETP.GT.AND P2, PT, R0.reuse, 0x18, P1 ;  /* 0x000000180000780c */ /* 0x040fe40000f44270 */
[----:B------:R-:W-:Y:S02]  /*17530*/  ISETP.GT.AND P4, PT, R0, 0x19, P1 ;  /* 0x000000190000780c */ /* 0x000fe40000f84270 */
[----:B------:R-:W-:Y:S02]  /*17540*/  PRMT R10, R12, 0x7610, R10 ;  /* 0x000076100c0a7816 */ /* 0x000fe4000000000a */
[----:B------:R-:W4:Y:S07]  /*17550*/  LDL.LU R12, [R1+0x38] ;  /* 0x00003800010c7983 */ /* 0x000f2e0000300800 */
[----:B------:R-:W-:Y:S01]  /*17560*/  @P2 STG.E.U16 desc[UR36][R6.64+0x30], R10 ;  /* 0x0000300a06002986 */ /* 0x000fe2000c101524 */
[----:B---3--:R-:W-:-:S05]  /*17570*/  FMUL R11, R11, R2 ;  /* 0x000000020b0b7220 */ /* 0x008fca0000400000 */
[----:B------:R-:W-:-:S04]  /*17580*/  F2FP.F16.F32.PACK_AB R11, RZ, R11 ;  /* 0x0000000bff0b723e */ /* 0x000fc800000000ff */
[----:B------:R-:W-:-:S05]  /*17590*/  PRMT R14, R11, 0x7610, R14 ;  /* 0x000076100b0e7816 */ /* 0x000fca000000000e */
[----:B------:R0:W-:Y:S04]  /*175a0*/  @P4 STG.E.U16 desc[UR36][R6.64+0x32], R14 ;  /* 0x0000320e06004986 */ /* 0x0001e8000c101524 */
[----:B0-----:R-:W3:Y:S01]  /*175b0*/  LDL.LU R14, [R1+0x40] ;  /* 0x00004000010e7983 */ /* 0x001ee20000300800 */
[----:B------:R-:W-:Y:S01]  /*175c0*/  ISETP.GT.AND P5, PT, R0, 0x18, P3 ;  /* 0x000000180000780c */ /* 0x000fe20001fa4270 */
[-C--:B----4-:R-:W-:Y:S01]  /*175d0*/  FMUL R12, R12, R2.reuse ;  /* 0x000000020c0c7220 */ /* 0x090fe20000400000 */
[----:B------:R-:W-:Y:S01]  /*175e0*/  IADD3 R10, P0, R4, UR5, RZ ;  /* 0x00000005040a7c10 */ /* 0x000fe2000ff1e0ff */
[----:B--2---:R-:W-:-:S03]  /*175f0*/  FMUL R13, R13, R2 ;  /* 0x000000020d0d7220 */ /* 0x004fc60000400000 */
[----:B------:R-:W-:Y:S02]  /*17600*/  F2FP.F16.F32.PACK_AB R12, RZ, R12 ;  /* 0x0000000cff0c723e */ /* 0x000fe400000000ff */
[----:B------:R-:W-:Y:S02]  /*17610*/  IADD3.X R11, R5, UR4, RZ, P0, !PT ;  /* 0x00000004050b7c10 */ /* 0x000fe400087fe4ff */
[----:B------:R-:W-:-:S03]  /*17620*/  ISETP.GT.AND P0, PT, R0, 0x19, P3 ;  /* 0x000000190000780c */ /* 0x000fc60001f04270 */
[----:B------:R0:W-:Y:S02]  /*17630*/  @P5 STG.E.U16 desc[UR36][R10.64+0x30], R12 ;  /* 0x0000300c0a005986 */ /* 0x0001e4000c101524 */
[----:B0-----:R-:W-:Y:S02]  /*17640*/  IADD3 R10, P4, R4, UR5, RZ ;  /* 0x00000005040a7c10 */ /* 0x001fe4000ff9e0ff */
[----:B------:R-:W-:Y:S02]  /*17650*/  F2FP.F16.F32.PACK_AB R12, RZ, R13 ;  /* 0x0000000dff0c723e */ /* 0x000fe400000000ff */
[----:B------:R-:W-:Y:S01]  /*17660*/  IADD3.X R11, R5, UR4, RZ, P4, !PT ;  /* 0x00000004050b7c10 */ /* 0x000fe2000a7fe4ff */
[----:B------:R-:W2:Y:S01]  /*17670*/  LDL.LU R13, [R1+0x44] ;  /* 0x00004400010d7983 */ /* 0x000ea20000300800 */
[----:B------:R-:W-:-:S05]  /*17680*/  PRMT R15, R12, 0x7610, R15 ;  /* 0x000076100c0f7816 */ /* 0x000fca000000000f */
[----:B------:R0:W-:Y:S01]  /*17690*/  @P0 STG.E.U16 desc[UR36][R10.64+0x32], R15 ;  /* 0x0000320f0a000986 */ /* 0x0001e2000c101524 */
[----:B---3--:R-:W-:-:S05]  /*176a0*/  FMUL R14, R14, R2 ;  /* 0x000000020e0e7220 */ /* 0x008fca0000400000 */
[----:B------:R-:W-:-:S04]  /*176b0*/  F2FP.F16.F32.PACK_AB R12, RZ, R14 ;  /* 0x0000000eff0c723e */ /* 0x000fc800000000ff */
[----:B0-----:R-:W-:Y:S02]  /*176c0*/  PRMT R11, R12, 0x7610, R11 ;  /* 0x000076100c0b7816 */ /* 0x001fe4000000000b */
[----:B------:R-:W3:Y:S01]  /*176d0*/  LDL.LU R12, [R1+0x48] ;  /* 0x00004800010c7983 */ /* 0x000ee20000300800 */
[C---:B------:R-:W-:Y:S02]  /*176e0*/  ISETP.GT.AND P2, PT, R0.reuse, 0x20, P1 ;  /* 0x000000200000780c */ /* 0x040fe40000f44270 */
[C---:B------:R-:W-:Y:S02]  /*176f0*/  ISETP.GT.AND P4, PT, R0.reuse, 0x21, P1 ;  /* 0x000000210000780c */ /* 0x040fe40000f84270 */
[----:B------:R-:W-:Y:S01]  /*17700*/  ISETP.GT.AND P0, PT, R0, 0x20, P3 ;  /* 0x000000200000780c */ /* 0x000fe20001f04270 */
[----:B--2---:R-:W-:-:S05]  /*17710*/  FMUL R13, R13, R2 ;  /* 0x000000020d0d7220 */ /* 0x004fca0000400000 */
[----:B------:R-:W-:-:S04]  /*17720*/  F2FP.F16.F32.PACK_AB R10, RZ, R13 ;  /* 0x0000000dff0a723e */ /* 0x000fc800000000ff */
[----:B------:R-:W-:Y:S01]  /*17730*/  PRMT R13, R10, 0x7610, R13 ;  /* 0x000076100a0d7816 */ /* 0x000fe2000000000d */
[----:B------:R0:W-:Y:S01]  /*17740*/  @P2 STG.E.U16 desc[UR36][R6.64+0x40], R11 ;  /* 0x0000400b06002986 */ /* 0x0001e2000c101524 */
[----:B------:R-:W-:-:S03]  /*17750*/  IADD3 R10, P2, R4, UR5, RZ ;  /* 0x00000005040a7c10 */ /* 0x000fc6000ff5e0ff */
[----:B------:R1:W-:Y:S01]  /*17760*/  @P4 STG.E.U16 desc[UR36][R6.64+0x42], R13 ;  /* 0x0000420d06004986 */ /* 0x0003e2000c101524 */
[----:B0-----:R-:W-:-:S03]  /*17770*/  IADD3.X R11, R5, UR4, RZ, P2, !PT ;  /* 0x00000004050b7c10 */ /* 0x001fc600097fe4ff */
[----:B-1----:R-:W2:Y:S01]  /*17780*/  LDL.LU R13, [R1+0x50] ;  /* 0x00005000010d7983 */ /* 0x002ea20000300800 */
[----:B---3--:R-:W-:-:S05]  /*17790*/  FMUL R12, R12, R2 ;  /* 0x000000020c0c7220 */ /* 0x008fca0000400000 */
[----:B------:R-:W-:-:S04]  /*177a0*/  F2FP.F16.F32.PACK_AB R12, RZ, R12 ;  /* 0x0000000cff0c723e */ /* 0x000fc800000000ff */
[----:B------:R-:W-:Y:S02]  /*177b0*/  PRMT R14, R12, 0x7610, R14 ;  /* 0x000076100c0e7816 */ /* 0x000fe4000000000e */
[----:B------:R-:W3:Y:S04]  /*177c0*/  LDL.LU R12, [R1+0x4c] ;  /* 0x00004c00010c7983 */ /* 0x000ee80000300800 */
[----:B------:R0:W-:Y:S04]  /*177d0*/  @P0 STG.E.U16 desc[UR36][R10.64+0x40], R14 ;  /* 0x0000400e0a000986 */ /* 0x0001e8000c101524 */
[----:B0-----:R-:W4:Y:S01]  /*177e0*/  LDL.LU R14, [R1+0x54] ;  /* 0x00005400010e7983 */ /* 0x001f220000300800 */
[----:B------:R-:W-:-:S02]  /*177f0*/  ISETP.GT.AND P2, PT, R0, 0x21, P3 ;  /* 0x000000210000780c */ /* 0x000fc40001f44270 */
[----:B------:R-:W-:-:S04]  /*17800*/  IADD3 R10, P5, R4, UR5, RZ ;  /* 0x00000005040a7c10 */ /* 0x000fc8000ffbe0ff */
[----:B------:R-:W-:Y:S01]  /*17810*/  IADD3.X R11, R5, UR4, RZ, P5, !PT ;  /* 0x00000004050b7c10 */ /* 0x000fe2000affe4ff */
[----:B---3--:R-:W-:-:S05]  /*17820*/  FMUL R12, R12, R2 ;  /* 0x000000020c0c7220 */ /* 0x008fca0000400000 */
[----:B------:R-:W-:-:S04]  /*17830*/  F2FP.F16.F32.PACK_AB R12, RZ, R12 ;  /* 0x0000000cff0c723e */ /* 0x000fc800000000ff */
[----:B------:R-:W-:Y:S01]  /*17840*/  PRMT R15, R12, 0x7610, R15 ;  /* 0x000076100c0f7816 */ /* 0x000fe2000000000f */
[----:B----4-:R-:W-:-:S04]  /*17850*/  FMUL R14, R14, R2 ;  /* 0x000000020e0e7220 */ /* 0x010fc80000400000 */
[----:B------:R0:W-:Y:S01]  /*17860*/  @P2 STG.E.U16 desc[UR36][R10.64+0x42], R15 ;  /* 0x0000420f0a002986 */ /* 0x0001e2000c101524 */
[----:B------:R-:W-:-:S03]  /*17870*/  F2FP.F16.F32.PACK_AB R12, RZ, R14 ;  /* 0x0000000eff0c723e */ /* 0x000fc600000000ff */
[----:B------:R-:W3:Y:S04]  /*17880*/  LDL.LU R14, [R1+0x5c] ;  /* 0x00005c00010e7983 */ /* 0x000ee80000300800 */
[----:B0-----:R-:W4:Y:S04]  /*17890*/  LDL.LU R11, [R1+0x58] ;  /* 0x00005800010b7983 */ /* 0x001f280000300800 */
[----:B------:R-:W5:Y:S01]  /*178a0*/  LDL.LU R10, [R1+0x60] ;  /* 0x00006000010a7983 */ /* 0x000f620000300800 */
[C---:B------:R-:W-:Y:S02]  /*178b0*/  ISETP.GT.AND P0, PT, R0.reuse, 0x28, P1 ;  /* 0x000000280000780c */ /* 0x040fe40000f04270 */
[----:B------:R-:W-:Y:S01]  /*178c0*/  ISETP.GT.AND P4, PT, R0, 0x29, P1 ;  /* 0x000000290000780c */ /* 0x000fe20000f84270 */
[----:B--2---:R-:W-:-:S05]  /*178d0*/  FMUL R13, R13, R2 ;  /* 0x000000020d0d7220 */ /* 0x004fca0000400000 */
[----:B------:R-:W-:-:S05]  /*178e0*/  F2FP.F16.F32.PACK_AB R13, RZ, R13 ;  /* 0x0000000dff0d723e */ /* 0x000fca00000000ff */
[----:B------:R-:W-:Y:S01]  /*178f0*/  @P0 STG.E.U16 desc[UR36][R6.64+0x50], R13 ;  /* 0x0000500d06000986 */ /* 0x000fe2000c101524 */
[----:B------:R-:W-:-:S03]  /*17900*/  ISETP.GT.AND P0, PT, R0, 0x28, P3 ;  /* 0x000000280000780c */ /* 0x000fc60001f04270 */
[----:B------:R0:W-:Y:S01]  /*17910*/  @P4 STG.E.U16 desc[UR36][R6.64+0x52], R12 ;  /* 0x0000520c06004986 */ /* 0x0001e2000c101524 */
[----:B------:R-:W-:Y:S02]  /*17920*/  ISETP.GT.AND P4, PT, R0, 0x29, P3 ;  /* 0x000000290000780c */ /* 0x000fe40001f84270 */
[----:B0-----:R-:W-:-:S04]  /*17930*/  IADD3 R12, P2, R4, UR5, RZ ;  /* 0x00000005040c7c10 */ /* 0x001fc8000ff5e0ff */
[----:B------:R-:W-:Y:S01]  /*17940*/  IADD3.X R13, R5, UR4, RZ, P2, !PT ;  /* 0x00000004050d7c10 */ /* 0x000fe200097fe4ff */
[-C--:B---3--:R-:W-:Y:S01]  /*17950*/  FMUL R14, R14, R2.reuse ;  /* 0x000000020e0e7220 */ /* 0x088fe20000400000 */
        /* <DEDUP_REMOVED lines=11> */
[----:B------:R-:W-:-:S04]  /*17a10*/  F2FP.F16.F32.PACK_AB R12, RZ, R15 ;  /* 0x0000000fff0c723e */ /* 0x000fc800000000ff */
[----:B------:R-:W-:Y:S02]  /*17a20*/  PRMT R10, R12, 0x7610, R10 ;  /* 0x000076100c0a7816 */ /* 0x000fe4000000000a */
[----:B------:R-:W4:Y:S01]  /*17a30*/  LDL.LU R12, [R1+0x68] ;  /* 0x00006800010c7983 */ /* 0x000f220000300800 */
[C---:B------:R-:W-:Y:S02]  /*17a40*/  ISETP.GT.AND P2, PT, R0.reuse, 0x30, P1 ;  /* 0x000000300000780c */ /* 0x040fe40000f44270 */
[C---:B------:R-:W-:Y:S02]  /*17a50*/  ISETP.GT.AND P4, PT, R0.reuse, 0x31, P1 ;  /* 0x000000310000780c */ /* 0x040fe40000f84270 */
[----:B------:R-:W-:-:S09]  /*17a60*/  ISETP.GT.AND P5, PT, R0, 0x30, P3 ;  /* 0x000000300000780c */ /* 0x000fd20001fa4270 */
[----:B------:R0:W-:Y:S02]  /*17a70*/  @P2 STG.E.U16 desc[UR36][R6.64+0x60], R10 ;  /* 0x0000600a06002986 */ /* 0x0001e4000c101524 */
[----:B0-----:R-:W-:Y:S01]  /*17a80*/  IADD3 R10, P0, R4, UR5, RZ ;  /* 0x00000005040a7c10 */ /* 0x001fe2000ff1e0ff */
[----:B---3--:R-:W-:-:S05]  /*17a90*/  FMUL R11, R11, R2 ;  /* 0x000000020b0b7220 */ /* 0x008fca0000400000 */
[----:B------:R-:W-:-:S04]  /*17aa0*/  F2FP.F16.F32.PACK_AB R11, RZ, R11 ;  /* 0x0000000bff0b723e */ /* 0x000fc800000000ff */
[----:B------:R-:W-:Y:S01]  /*17ab0*/  PRMT R14, R11, 0x7610, R14 ;  /* 0x000076100b0e7816 */ /* 0x000fe2000000000e */
[----:B----4-:R-:W-:-:S04]  /*17ac0*/  FMUL R12, R12, R2 ;  /* 0x000000020c0c7220 */ /* 0x010fc80000400000 */
[----:B------:R0:W-:Y:S01]  /*17ad0*/  @P4 STG.E.U16 desc[UR36][R6.64+0x62], R14 ;  /* 0x0000620e06004986 */ /* 0x0001e2000c101524 */
[----:B------:R-:W-:Y:S01]  /*17ae0*/  F2FP.F16.F32.PACK_AB R12, RZ, R12 ;  /* 0x0000000cff0c723e */ /* 0x000fe200000000ff */
[----:B--2---:R-:W-:Y:S01]  /*17af0*/  FMUL R13, R13, R2 ;  /* 0x000000020d0d7220 */ /* 0x004fe20000400000 */
[----:B------:R-:W-:Y:S01]  /*17b00*/  IADD3.X R11, R5, UR4, RZ, P0, !PT ;  /* 0x00000004050b7c10 */ /* 0x000fe200087fe4ff */
[----:B0-----:R-:W2:Y:S04]  /*17b10*/  LDL.LU R14, [R1+0x70] ;  /* 0x00007000010e7983 */ /* 0x001ea80000300800 */
[----:B------:R0:W-:Y:S02]  /*17b20*/  @P5 STG.E.U16 desc[UR36][R10.64+0x60], R12 ;  /* 0x0000600c0a005986 */ /* 0x0001e4000c101524 */
[----:B0-----:R-:W-:-:S02]  /*17b30*/  F2FP.F16.F32.PACK_AB R12, RZ, R13 ;  /* 0x0000000dff0c723e */ /* 0x001fc400000000ff */
[----:B------:R-:W3:Y:S01]  /*17b40*/  LDL.LU R13, [R1+0x74] ;  /* 0x00007400010d7983 */ /* 0x000ee20000300800 */
[----:B------:R-:W-:Y:S02]  /*17b50*/  ISETP.GT.AND P0, PT, R0, 0x31, P3 ;  /* 0x000000310000780c */ /* 0x000fe40001f04270 */
[----:B------:R-:W-:Y:S02]  /*17b60*/  IADD3 R10, P4, R4, UR5, RZ ;  /* 0x00000005040a7c10 */ /* 0x000fe4000ff9e0ff */
[----:B------:R-:W-:Y:S02]  /*17b70*/  PRMT R15, R12, 0x7610, R15 ;  /* 0x000076100c0f7816 */ /* 0x000fe4000000000f */
[----:B------:R-:W-:Y:S02]  /*17b80*/  IADD3.X R11, R5, UR4, RZ, P4, !PT ;  /* 0x00000004050b7c10 */ /* 0x000fe4000a7fe4ff */
[----:B------:R-:W-:-:S05]  /*17b90*/  ISETP.GT.AND P2, PT, R0, 0x38, P1 ;  /* 0x000000380000780c */ /* 0x000fca0000f44270 */
[----:B------:R0:W-:Y:S01]  /*17ba0*/  @P0 STG.E.U16 desc[UR36][R10.64+0x62], R15 ;  /* 0x0000620f0a000986 */ /* 0x0001e2000c101524 */
[----:B------:R-:W-:-:S03]  /*17bb0*/  ISETP.GT.AND P4, PT, R0, 0x39, P1 ;  /* 0x000000390000780c */ /* 0x000fc60000f84270 */
[----:B0-----:R-:W4:Y:S01]  /*17bc0*/  LDL.LU R15, [R1+0x90] ;  /* 0x00009000010f7983 */ /* 0x001f220000300800 */
[----:B--2---:R-:W-:-:S05]  /*17bd0*/  FMUL R14, R14, R2 ;  /* 0x000000020e0e7220 */ /* 0x004fca0000400000 */
[----:B------:R-:W-:-:S04]  /*17be0*/  F2FP.F16.F32.PACK_AB R12, RZ, R14 ;  /* 0x0000000eff0c723e */ /* 0x000fc800000000ff */
[----:B------:R-:W-:Y:S02]  /*17bf0*/  PRMT R11, R12, 0x7610, R11 ;  /* 0x000076100c0b7816 */ /* 0x000fe4000000000b */
[----:B------:R-:W2:Y:S01]  /*17c00*/  LDL.LU R12, [R1+0x78] ;  /* 0x00007800010c7983 */ /* 0x000ea20000300800 */
[----:B---3--:R-:W-:-:S05]  /*17c10*/  FMUL R13, R13, R2 ;  /* 0x000000020d0d7220 */ /* 0x008fca0000400000 */
[----:B------:R-:W-:-:S04]  /*17c20*/  F2FP.F16.F32.PACK_AB R10, RZ, R13 ;  /* 0x0000000dff0a723e */ /* 0x000fc800000000ff */
[----:B------:R-:W-:Y:S01]  /*17c30*/  PRMT R13, R10, 0x7610, R13 ;  /* 0x000076100a0d7816 */ /* 0x000fe2000000000d */
[----:B------:R-:W-:Y:S04]  /*17c40*/  @P2 STG.E.U16 desc[UR36][R6.64+0x70], R11 ;  /* 0x0000700b06002986 */ /* 0x000fe8000c101524 */
[----:B------:R0:W-:Y:S04]  /*17c50*/  @P4 STG.E.U16 desc[UR36][R6.64+0x72], R13 ;  /* 0x0000720d06004986 */ /* 0x0001e8000c101524 */
[----:B0-----:R-:W3:Y:S01]  /*17c60*/  LDL.LU R13, [R1+0x7c] ;  /* 0x00007c00010d7983 */ /* 0x001ee20000300800 */
[----:B------:R-:W-:-:S02]  /*17c70*/  ISETP.GT.AND P0, PT, R0, 0x38, P3 ;  /* 0x000000380000780c */ /* 0x000fc40001f04270 */
[----:B------:R-:W-:-:S04]  /*17c80*/  IADD3 R10, P2, R4, UR5, RZ ;  /* 0x00000005040a7c10 */ /* 0x000fc8000ff5e0ff */
[----:B------:R-:W-:Y:S02]  /*17c90*/  IADD3.X R11, R5, UR4, RZ, P2, !PT ;  /* 0x00000004050b7c10 */ /* 0x000fe400097fe4ff */
[----:B------:R-:W-:Y:S01]  /*17ca0*/  ISETP.GT.AND P2, PT, R0, 0x39, P3 ;  /* 0x000000390000780c */ /* 0x000fe20001f44270 */
[----:B--2---:R-:W-:-:S05]  /*17cb0*/  FMUL R12, R12, R2 ;  /* 0x000000020c0c7220 */ /* 0x004fca0000400000 */
[----:B------:R-:W-:-:S04]  /*17cc0*/  F2FP.F16.F32.PACK_AB R12, RZ, R12 ;  /* 0x0000000cff0c723e */ /* 0x000fc800000000ff */
[----:B------:R-:W-:Y:S02]  /*17cd0*/  PRMT R14, R12, 0x7610, R14 ;  /* 0x000076100c0e7816 */ /* 0x000fe4000000000e */
[----:B------:R-:W2:Y:S04]  /*17ce0*/  LDL.LU R12, [R1+0x80] ;  /* 0x00008000010c7983 */ /* 0x000ea80000300800 */
[----:B------:R0:W-:Y:S04]  /*17cf0*/  @P0 STG.E.U16 desc[UR36][R10.64+0x70], R14 ;  /* 0x0000700e0a000986 */ /* 0x0001e8000c101524 */
[----:B0-----:R-:W5:Y:S01]  /*17d00*/  LDL.LU R14, [R1+0x84] ;  /* 0x00008400010e7983 */ /* 0x001f620000300800 */
[----:B------:R-:W-:Y:S01]  /*17d10*/  IADD3 R10, P5, R4, UR5, RZ ;  /* 0x00000005040a7c10 */ /* 0x000fe2000ffbe0ff */
[----:B---3--:R-:W-:-:S03]  /*17d20*/  FMUL R13, R13, R2 ;  /* 0x000000020d0d7220 */ /* 0x008fc60000400000 */
[----:B------:R-:W-:Y:S02]  /*17d30*/  IADD3.X R11, R5, UR4, RZ, P5, !PT ;  /* 0x00000004050b7c10 */ /* 0x000fe4000affe4ff */
[----:B------:R-:W-:-:S05]  /*17d40*/  F2FP.F16.F32.PACK_AB R13, RZ, R13 ;  /* 0x0000000dff0d723e */ /* 0x000fca00000000ff */
[----:B------:R0:W-:Y:S04]  /*17d50*/  @P2 STG.E.U16 desc[UR36][R10.64+0x72], R13 ;  /* 0x0000720d0a002986 */ /* 0x0001e8000c101524 */
[----:B0-----:R-:W3:Y:S04]  /*17d60*/  LDL.LU R11, [R1+0x88] ;  /* 0x00008800010b7983 */ /* 0x001ee80000300800 */
[----:B------:R-:W4:Y:S01]  /*17d70*/  LDL.LU R13, [R1+0x8c] ;  /* 0x00008c00010d7983 */ /* 0x000f220000300800 */
[C---:B------:R-:W-:Y:S02]  /*17d80*/  ISETP.GT.AND P0, PT, R0.reuse, 0x40, P1 ;  /* 0x000000400000780c */ /* 0x040fe40000f04270 */
[----:B------:R-:W-:Y:S01]  /*17d90*/  ISETP.GT.AND P4, PT, R0, 0x41, P1 ;  /* 0x000000410000780c */ /* 0x000fe20000f84270 */
[----:B--2---:R-:W-:-:S05]  /*17da0*/  FMUL R12, R12, R2 ;  /* 0x000000020c0c7220 */ /* 0x004fca0000400000 */
[----:B------:R-:W-:Y:S01]  /*17db0*/  F2FP.F16.F32.PACK_AB R12, RZ, R12 ;  /* 0x0000000cff0c723e */ /* 0x000fe200000000ff */
[----:B-----5:R-:W-:-:S05]  /*17dc0*/  FMUL R14, R14, R2 ;  /* 0x000000020e0e7220 */ /* 0x020fca0000400000 */
[----:B------:R-:W-:-:S04]  /*17dd0*/  F2FP.F16.F32.PACK_AB R14, RZ, R14 ;  /* 0x0000000eff0e723e */ /* 0x000fc800000000ff */
[----:B------:R-:W-:Y:S01]  /*17de0*/  PRMT R10, R14, 0x7610, R10 ;  /* 0x000076100e0a7816 */ /* 0x000fe2000000000a */
[----:B------:R0:W-:Y:S01]  /*17df0*/  @P0 STG.E.U16 desc[UR36][R6.64+0x80], R12 ;  /* 0x0000800c06000986 */ /* 0x0001e2000c101524 */
[----:B------:R-:W-:-:S03]  /*17e00*/  ISETP.GT.AND P0, PT, R0, 0x40, P3 ;  /* 0x000000400000780c */ /* 0x000fc60001f04270 */
[----:B------:R1:W-:Y:S01]  /*17e10*/  @P4 STG.E.U16 desc[UR36][R6.64+0x82], R10 ;  /* 0x0000820a06004986 */ /* 0x0003e2000c101524 */
[----:B------:R-:W-:Y:S02]  /*17e20*/  ISETP.GT.AND P4, PT, R0, 0x41, P3 ;  /* 0x000000410000780c */ /* 0x000fe40001f84270 */
[C---:B0-----:R-:W-:Y:S01]  /*17e30*/  IADD3 R12, P2, R4.reuse, UR5, RZ ;  /* 0x00000005040c7c10 */ /* 0x041fe2000ff5e0ff */
[-C--:B---3--:R-:W-:Y:S01]  /*17e40*/  FMUL R11, R11, R2.reuse ;  /* 0x000000020b0b7220 */ /* 0x088fe20000400000 */
[----:B-1----:R-:W-:Y:S01]  /*17e50*/  IADD3 R10, P5, R4, UR5, RZ ;  /* 0x00000005040a7c10 */ /* 0x002fe2000ffbe0ff */
[----:B----4-:R-:W-:-:S03]  /*17e60*/  FMUL R14, R13, R2 ;  /* 0x000000020d0e7220 */ /* 0x010fc60000400000 */
[----:B------:R-:W-:Y:S02]  /*17e70*/  F2FP.F16.F32.PACK_AB R11, RZ, R11 ;  /* 0x0000000bff0b723e */ /* 0x000fe400000000ff */
[----:B------:R-:W-:Y:S02]  /*17e80*/  IADD3.X R13, R5, UR4, RZ, P2, !PT ;  /* 0x00000004050d7c10 */ /* 0x000fe400097fe4ff */
[----:B------:R-:W-:Y:S02]  /*17e90*/  PRMT R17, R11, 0x7610, R17 ;  /* 0x000076100b117816 */ /* 0x000fe40000000011 */
[----:B------:R-:W-:Y:S02]  /*17ea0*/  F2FP.F16.F32.PACK_AB R14, RZ, R14 ;  /* 0x0000000eff0e723e */ /* 0x000fe400000000ff */
[----:B------:R-:W-:Y:S01]  /*17eb0*/  IADD3.X R11, R5, UR4, RZ, P5, !PT ;  /* 0x00000004050b7c10 */ /* 0x000fe2000affe4ff */
[----:B------:R0:W-:Y:S04]  /*17ec0*/  @P0 STG.E.U16 desc[UR36][R12.64+0x80], R17 ;  /* 0x000080110c000986 */ /* 0x0001e8000c101524 */
[----:B------:R1:W-:Y:S04]  /*17ed0*/  @P4 STG.E.U16 desc[UR36][R10.64+0x82], R14 ;  /* 0x0000820e0a004986 */ /* 0x0003e8000c101524 */
[----:B0-----:R-:W2:Y:S04]  /*17ee0*/  LDL.LU R12, [R1+0x9c] ;  /* 0x00009c00010c7983 */ /* 0x001ea80000300800 */
[----:B-1----:R-:W3:Y:S04]  /*17ef0*/  LDL.LU R10, [R1+0x94] ;  /* 0x00009400010a7983 */ /* 0x002ee80000300800 */
[----:B------:R-:W4:Y:S01]  /*17f00*/  LDL.LU R11, [R1+0x98] ;  /* 0x00009800010b7983 */ /* 0x000f220000300800 */
[----:B------:R-:W-:-:S02]  /*17f10*/  ISETP.GT.AND P2, PT, R0, 0x48, P1 ;  /* 0x000000480000780c */ /* 0x000fc40000f44270 */
[C---:B------:R-:W-:Y:S01]  /*17f20*/  ISETP.GT.AND P4, PT, R0.reuse, 0x49, P1 ;  /* 0x000000490000780c */ /* 0x040fe20000f84270 */
[----:B------:R-:W-:Y:S01]  /*17f30*/  FMUL R15, R15, R2 ;  /* 0x000000020f0f7220 */ /* 0x000fe20000400000 */
[----:B------:R-:W-:-:S04]  /*17f40*/  ISETP.GT.AND P5, PT, R0, 0x48, P3 ;  /* 0x000000480000780c */ /* 0x000fc80001fa4270 */
[----:B------:R-:W-:-:S05]  /*17f50*/  F2FP.F16.F32.PACK_AB R15, RZ, R15 ;  /* 0x0000000fff0f723e */ /* 0x000fca00000000ff */
[----:B------:R0:W-:Y:S01]  /*17f60*/  @P2 STG.E.U16 desc[UR36][R6.64+0x90], R15 ;  /* 0x0000900f06002986 */ /* 0x0001e2000c101524 */
[----:B------:R-:W-:Y:S01]  /*17f70*/  ISETP.GT.AND P2, PT, R0, 0x50, P1 ;  /* 0x000000500000780c */ /* 0x000fe20000f44270 */
[-C--:B---3--:R-:W-:Y:S01]  /*17f80*/  FMUL R10, R10, R2.reuse ;  /* 0x000000020a0a7220 */ /* 0x088fe20000400000 */
[----:B----4-:R-:W-:-:S04]  /*17f90*/  FMUL R11, R11, R2 ;  /* 0x000000020b0b7220 */ /* 0x010fc80000400000 */
[----:B------:R-:W-:Y:S02]  /*17fa0*/  F2FP.F16.F32.PACK_AB R13, RZ, R10 ;  /* 0x0000000aff0d723e */ /* 0x000fe400000000ff */
[----:B------:R-:W-:Y:S01]  /*17fb0*/  IADD3 R10, P0, R4, UR5, RZ ;  /* 0x00000005040a7c10 */ /* 0x000fe2000ff1e0ff */
[----:B--2---:R-:W-:Y:S01]  /*17fc0*/  FMUL R12, R12, R2 ;  /* 0x000000020c0c7220 */ /* 0x004fe20000400000 */
[----:B------:R-:W-:Y:S02]  /*17fd0*/  F2FP.F16.F32.PACK_AB R14, RZ, R11 ;  /* 0x0000000bff0e723e */ /* 0x000fe400000000ff */
[----:B------:R-:W-:Y:S01]  /*17fe0*/  IADD3.X R11, R5, UR4, RZ, P0, !PT ;  /* 0x00000004050b7c10 */ /* 0x000fe200087fe4ff */
[----:B------:R-:W-:Y:S01]  /*17ff0*/  @P4 STG.E.U16 desc[UR36][R6.64+0x92], R13 ;  /* 0x0000920d06004986 */ /* 0x000fe2000c101524 */
[----:B------:R-:W-:Y:S02]  /*18000*/  ISETP.GT.AND P0, PT, R0, 0x49, P3 ;  /* 0x000000490000780c */ /* 0x000fe40001f04270 */
[----:B0-----:R-:W-:Y:S01]  /*18010*/  F2FP.F16.F32.PACK_AB R15, RZ, R12 ;  /* 0x0000000cff0f723e */ /* 0x001fe200000000ff */
[----:B------:R0:W-:Y:S01]  /*18020*/  @P5 STG.E.U16 desc[UR36][R10.64+0x90], R14 ;  /* 0x0000900e0a005986 */ /* 0x0001e2000c101524 */
[----:B------:R-:W-:-:S02]  /*18030*/  FMUL R12, R235, R2 ;  /* 0x00000002eb0c7220 */ /* 0x000fc40000400000 */
[----:B------:R-:W-:-:S03]  /*18040*/  PRMT R17, R15, 0x7610, R17 ;  /* 0x000076100f117816 */ /* 0x000fc60000000011 */
[----:B------:R-:W-:Y:S02]  /*18050*/  F2FP.F16.F32.PACK_AB R12, RZ, R12 ;  /* 0x0000000cff0c723e */ /* 0x000fe400000000ff */
[----:B0-----:R-:W-:-:S04]  /*18060*/  IADD3 R10, P4, R4, UR5, RZ ;  /* 0x00000005040a7c10 */ /* 0x001fc8000ff9e0ff */
[----:B------:R-:W-:Y:S02]  /*18070*/  IADD3.X R11, R5, UR4, RZ, P4, !PT ;  /* 0x00000004050b7c10 */ /* 0x000fe4000a7fe4ff */
[----:B------:R-:W-:Y:S01]  /*18080*/  ISETP.GT.AND P4, PT, R0, 0x51, P1 ;  /* 0x000000510000780c */ /* 0x000fe20000f84270 */
[-C--:B------:R-:W-:Y:S01]  /*18090*/  FMUL R15, R234, R2.reuse ;  /* 0x00000002ea0f7220 */ /* 0x080fe20000400000 */
[----:B------:R-:W-:Y:S01]  /*180a0*/  PRMT R14, R12, 0x7610, R14 ;  /* 0x000076100c0e7816 */ /* 0x000fe2000000000e */
[----:B------:R0:W-:Y:S01]  /*180b0*/  @P0 STG.E.U16 desc[UR36][R10.64+0x92], R17 ;  /* 0x000092110a000986 */ /* 0x0001e2000c101524 */
[----:B------:R-:W-:Y:S01]  /*180c0*/  FMUL R12, R233, R2 ;  /* 0x00000002e90c7220 */ /* 0x000fe20000400000 */
[----:B------:R-:W-:Y:S02]  /*180d0*/  ISETP.GT.AND P0, PT, R0, 0x50, P3 ;  /* 0x000000500000780c */ /* 0x000fe40001f04270 */
[----:B------:R1:W-:Y:S02]  /*180e0*/  @P2 STG.E.U16 desc[UR36][R6.64+0xa0], R14 ;  /* 0x0000a00e06002986 */ /* 0x0003e4000c101524 */
[----:B------:R-:W-:-:S02]  /*180f0*/  F2FP.F16.F32.PACK_AB R12, RZ, R12 ;  /* 0x0000000cff0c723e */ /* 0x000fc400000000ff */
[----:B0-----:R-:W-:Y:S02]  /*18100*/  F2FP.F16.F32.PACK_AB R11, RZ, R15 ;  /* 0x0000000fff0b723e */ /* 0x001fe400000000ff */
[----:B------:R-:W-:Y:S02]  /*18110*/  IADD3 R10, P2, R4, UR5, RZ ;  /* 0x00000005040a7c10 */ /* 0x000fe4000ff5e0ff */
[----:B------:R-:W-:Y:S01]  /*18120*/  PRMT R15, R12, 0x7610, R15 ;  /* 0x000076100c0f7816 */ /* 0x000fe2000000000f */
[----:B------:R0:W-:Y:S01]  /*18130*/  @P4 STG.E.U16 desc[UR36][R6.64+0xa2], R11 ;  /* 0x0000a20b06004986 */ /* 0x0001e2000c101524 */
[-C--:B------:R-:W-:Y:S01]  /*18140*/  FMUL R12, R229, R2.reuse ;  /* 0x00000002e50c7220 */ /* 0x080fe20000400000 */
[----:B------:R-:W-:Y:S01]  /*18150*/  FMUL R13, R230, R2 ;  /* 0x00000002e60d7220 */ /* 0x000fe20000400000 */
[----:B------:R-:W-:-:S03]  /*18160*/  ISETP.GT.AND P4, PT, R0, 0x59, P1 ;  /* 0x000000590000780c */ /* 0x000fc60000f84270 */
[----:B-1----:R-:W-:Y:S02]  /*18170*/  F2FP.F16.F32.PACK_AB R14, RZ, R12 ;  /* 0x0000000cff0e723e */ /* 0x002fe400000000ff */
[----:B0-----:R-:W-:Y:S02]  /*18180*/  IADD3.X R11, R5, UR4, RZ, P2, !PT ;  /* 0x00000004050b7c10 */ /* 0x001fe400097fe4ff */
[C---:B------:R-:W-:Y:S01]  /*18190*/  ISETP.GT.AND P2, PT, R0.reuse, 0x51, P3 ;  /* 0x000000510000780c */ /* 0x040fe20001f44270 */
[----:B------:R-:W-:Y:S02]  /*181a0*/  FMUL R12, R231, R2 ;  /* 0x00000002e70c7220 */ /* 0x000fe40000400000 */
[----:B------:R0:W-:Y:S01]  /*181b0*/  @P0 STG.E.U16 desc[UR36][R10.64+0xa0], R15 ;  /* 0x0000a00f0a000986 */ /* 0x0001e2000c101524 */
[----:B------:R-:W-:Y:S02]  /*181c0*/  ISETP.GT.AND P0, PT, R0, 0x58, P1 ;  /* 0x000000580000780c */ /* 0x000fe40000f04270 */
[----:B------:R-:W-:-:S02]  /*181d0*/  F2FP.F16.F32.PACK_AB R13, RZ, R13 ;  /* 0x0000000dff0d723e */ /* 0x000fc400000000ff */
[----:B------:R-:W-:Y:S02]  /*181e0*/  F2FP.F16.F32.PACK_AB R12, RZ, R12 ;  /* 0x0000000cff0c723e */ /* 0x000fe400000000ff */
[----:B0-----:R-:W-:-:S04]  /*181f0*/  IADD3 R10, P5, R4, UR5, RZ ;  /* 0x00000005040a7c10 */ /* 0x001fc8000ffbe0ff */
[----:B------:R-:W-:Y:S02]  /*18200*/  IADD3.X R11, R5, UR4, RZ, P5, !PT ;  /* 0x00000004050b7c10 */ /* 0x000fe4000affe4ff */
[----:B------:R-:W-:-:S03]  /*18210*/  PRMT R18, R13, 0x7610, R18 ;  /* 0x000076100d127816 */ /* 0x000fc60000000012 */
[----:B------:R0:W-:Y:S04]  /*18220*/  @P2 STG.E.U16 desc[UR36][R10.64+0xa2], R14 ;  /* 0x0000a20e0a002986 */ /* 0x0001e8000c101524 */
[----:B------:R1:W-:Y:S01]  /*18230*/  @P0 STG.E.U16 desc[UR36][R6.64+0xb0], R18 ;  /* 0x0000b01206000986 */ /* 0x0003e2000c101524 */
[----:B------:R-:W-:Y:S02]  /*18240*/  ISETP.GT.AND P0, PT, R0, 0x58, P3 ;  /* 0x000000580000780c */ /* 0x000fe40001f04270 */
[----:B0-----:R-:W-:Y:S01]  /*18250*/  PRMT R11, R12, 0x7610, R11 ;  /* 0x000076100c0b7816 */ /* 0x001fe2000000000b */
[-C--:B------:R-:W-:Y:S01]  /*18260*/  FMUL R12, R232, R2.reuse ;  /* 0x00000002e80c7220 */ /* 0x080fe20000400000 */
[----:B------:R-:W-:-:S03]  /*18270*/  FMUL R13, R225, R2 ;  /* 0x00000002e10d7220 */ /* 0x000fc60000400000 */
[----:B------:R0:W-:Y:S01]  /*18280*/  @P4 STG.E.U16 desc[UR36][R6.64+0xb2], R11 ;  /* 0x0000b20b06004986 */ /* 0x0001e2000c101524 */
[----:B------:R-:W-:Y:S02]  /*18290*/  ISETP.GT.AND P4, PT, R0, 0x59, P3 ;  /* 0x000000590000780c */ /* 0x000fe40001f84270 */
[----:B------:R-:W-:Y:S02]  /*182a0*/  F2FP.F16.F32.PACK_AB R15, RZ, R12 ;  /* 0x0000000cff0f723e */ /* 0x000fe400000000ff */
[C---:B------:R-:W-:Y:S02]  /*182b0*/  IADD3 R10, P2, R4.reuse, UR5, RZ ;  /* 0x00000005040a7c10 */ /* 0x040fe4000ff5e0ff */
[----:B------:R-:W-:Y:S01]  /*182c0*/  IADD3 R12, P5, R4, UR5, RZ ;  /* 0x00000005040c7c10 */ /* 0x000fe2000ffbe0ff */
[----:B------:R-:W-:Y:S01]  /*182d0*/  FMUL R14, R226, R2 ;  /* 0x00000002e20e7220 */ /* 0x000fe20000400000 */
[----:B-1----:R-:W-:Y:S02]  /*182e0*/  PRMT R18, R15, 0x7610, R18 ;  /* 0x000076100f127816 */ /* 0x002fe40000000012 */
[----:B------:R-:W-:-:S02]  /*182f0*/  F2FP.F16.F32.PACK_AB R17, RZ, R13 ;  /* 0x0000000dff11723e */ /* 0x000fc400000000ff */
[C---:B0-----:R-:W-:Y:S02]  /*18300*/  IADD3.X R11, R5.reuse, UR4, RZ, P2, !PT ;  /* 0x00000004050b7c10 */ /* 0x041fe400097fe4ff */
[----:B------:R-:W-:Y:S02]  /*18310*/  IADD3.X R13, R5, UR4, RZ, P5, !PT ;  /* 0x00000004050d7c10 */ /* 0x000fe4000affe4ff */
[----:B------:R-:W-:Y:S01]  /*18320*/  ISETP.GT.AND P2, PT, R0, 0x60, P1 ;  /* 0x000000600000780c */ /* 0x000fe20000f44270 */
[----:B------:R0:W-:Y:S01]  /*18330*/  @P0 STG.E.U16 desc[UR36][R10.64+0xb0], R18 ;  /* 0x0000b0120a000986 */ /* 0x0001e2000c101524 */
[----:B------:R-:W-:Y:S01]  /*18340*/  FMUL R15, R228, R2 ;  /* 0x00000002e40f7220 */ /* 0x000fe20000400000 */
[C---:B------:R-:W-:Y:S02]  /*18350*/  ISETP.GT.AND P5, PT, R0.reuse, 0x60, P3 ;  /* 0x000000600000780c */ /* 0x040fe40001fa4270 */
[----:B------:R1:W-:Y:S01]  /*18360*/  @P4 STG.E.U16 desc[UR36][R12.64+0xb2], R17 ;  /* 0x0000b2110c004986 */ /* 0x0003e2000c101524 */
[----:B------:R-:W-:-:S02]  /*18370*/  ISETP.GT.AND P4, PT, R0, 0x61, P1 ;  /* 0x000000610000780c */ /* 0x000fc40000f84270 */
[----:B0-----:R-:W-:Y:S01]  /*18380*/  F2FP.F16.F32.PACK_AB R11, RZ, R14 ;  /* 0x0000000eff0b723e */ /* 0x001fe200000000ff */
[----:B------:R-:W-:Y:S01]  /*18390*/  FMUL R14, R227, R2 ;  /* 0x00000002e30e7220 */ /* 0x000fe20000400000 */
[----:B------:R-:W-:Y:S02]  /*183a0*/  IADD3 R10, P0, R4, UR5, RZ ;  /* 0x00000005040a7c10 */ /* 0x000fe4000ff1e0ff */
[----:B------:R-:W-:Y:S02]  /*183b0*/  F2FP.F16.F32.PACK_AB R15, RZ, R15 ;  /* 0x0000000fff0f723e */ /* 0x000fe400000000ff */
[----:B------:R-:W-:Y:S01]  /*183c0*/  F2FP.F16.F32.PACK_AB R14, RZ, R14 ;  /* 0x0000000eff0e723e */ /* 0x000fe200000000ff */
[----:B------:R0:W-:Y:S01]  /*183d0*/  @P2 STG.E.U16 desc[UR36][R6.64+0xc0], R11 ;  /* 0x0000c00b06002986 */ /* 0x0001e2000c101524 */
[----:B------:R-:W-:Y:S02]  /*183e0*/  PRMT R18, R15, 0x7610, R18 ;  /* 0x000076100f127816 */ /* 0x000fe40000000012 */
[----:B-1----:R-:W-:Y:S01]  /*183f0*/  PRMT R17, R14, 0x7610, R17 ;  /* 0x000076100e117816 */ /* 0x002fe20000000011 */
[----:B------:R-:W-:Y:S01]  /*18400*/  FMUL R13, R221, R2 ;  /* 0x00000002dd0d7220 */ /* 0x000fe20000400000 */
[----:B------:R-:W-:-:S03]  /*18410*/  ISETP.GT.AND P2, PT, R0, 0x68, P1 ;  /* 0x000000680000780c */ /* 0x000fc60000f44270 */
[----:B------:R-:W-:Y:S01]  /*18420*/  @P4 STG.E.U16 desc[UR36][R6.64+0xc2], R17 ;  /* 0x0000c21106004986 */ /* 0x000fe2000c101524 */
[----:B0-----:R-:W-:Y:S02]  /*18430*/  IADD3.X R11, R5, UR4, RZ, P0, !PT ;  /* 0x00000004050b7c10 */ /* 0x001fe400087fe4ff */
[----:B------:R-:W-:Y:S02]  /*18440*/  ISETP.GT.AND P0, PT, R0, 0x61, P3 ;  /* 0x000000610000780c */ /* 0x000fe40001f04270 */
[----:B------:R-:W-:Y:S01]  /*18450*/  IADD3 R12, P4, R4, UR5, RZ ;  /* 0x00000005040c7c10 */ /* 0x000fe2000ff9e0ff */
[----:B------:R0:W-:Y:S01]  /*18460*/  @P5 STG.E.U16 desc[UR36][R10.64+0xc0], R18 ;  /* 0x0000c0120a005986 */ /* 0x0001e2000c101524 */
[-C--:B------:R-:W-:Y:S01]  /*18470*/  FMUL R14, R222, R2.reuse ;  /* 0x00000002de0e7220 */ /* 0x080fe20000400000 */
[----:B------:R-:W-:Y:S01]  /*18480*/  FMUL R15, R223, R2 ;  /* 0x00000002df0f7220 */ /* 0x000fe20000400000 */
[----:B0-----:R-:W-:Y:S02]  /*18490*/  F2FP.F16.F32.PACK_AB R11, RZ, R13 ;  /* 0x0000000dff0b723e */ /* 0x001fe400000000ff */
[----:B------:R-:W-:-:S02]  /*184a0*/  IADD3.X R13, R5, UR4, RZ, P4, !PT ;  /* 0x00000004050d7c10 */ /* 0x000fc4000a7fe4ff */
[----:B------:R-:W-:Y:S01]  /*184b0*/  PRMT R19, R11, 0x7610, R19 ;  /* 0x000076100b137816 */ /* 0x000fe20000000013 */
[----:B------:R-:W-:Y:S01]  /*184c0*/  FMUL R11, R224, R2 ;  /* 0x00000002e00b7220 */ /* 0x000fe20000400000 */
[----:B------:R-:W-:Y:S02]  /*184d0*/  F2FP.F16.F32.PACK_AB R14, RZ, R14 ;  /* 0x0000000eff0e723e */ /* 0x000fe400000000ff */
[C---:B------:R-:W-:Y:S01]  /*184e0*/  ISETP.GT.AND P4, PT, R0.reuse, 0x69, P1 ;  /* 0x000000690000780c */ /* 0x040fe20000f84270 */
[----:B------:R0:W-:Y:S01]  /*184f0*/  @P0 STG.E.U16 desc[UR36][R12.64+0xc2], R19 ;  /* 0x0000c2130c000986 */ /* 0x0001e2000c101524 */
[----:B------:R-:W-:Y:S02]  /*18500*/  ISETP.GT.AND P0, PT, R0, 0x68, P3 ;  /* 0x000000680000780c */ /* 0x000fe40001f04270 */
[----:B------:R-:W-:Y:S01]  /*18510*/  F2FP.F16.F32.PACK_AB R15, RZ, R15 ;  /* 0x0000000fff0f723e */ /* 0x000fe200000000ff */
[----:B------:R1:W-:Y:S01]  /*18520*/  @P2 STG.E.U16 desc[UR36][R6.64+0xd0], R14 ;  /* 0x0000d00e06002986 */ /* 0x0003e2000c101524 */
[----:B------:R-:W-:-:S02]  /*18530*/  IADD3 R10, P2, R4, UR5, RZ ;  /* 0x00000005040a7c10 */ /* 0x000fc4000ff5e0ff */
[----:B------:R-:W-:Y:S02]  /*18540*/  PRMT R17, R15, 0x7610, R17 ;  /* 0x000076100f117816 */ /* 0x000fe40000000011 */
[----:B0-----:R-:W-:Y:S02]  /*18550*/  F2FP.F16.F32.PACK_AB R13, RZ, R11 ;  /* 0x0000000bff0d723e */ /* 0x001fe400000000ff */
[----:B------:R-:W-:Y:S02]  /*18560*/  IADD3.X R11, R5, UR4, RZ, P2, !PT ;  /* 0x00000004050b7c10 */ /* 0x000fe400097fe4ff */
[----:B------:R-:W-:Y:S01]  /*18570*/  PRMT R18, R13, 0x7610, R18 ;  /* 0x000076100d127816 */ /* 0x000fe20000000012 */
[-C--:B------:R-:W-:Y:S01]  /*18580*/  FMUL R12, R217, R2.reuse ;  /* 0x00000002d90c7220 */ /* 0x080fe20000400000 */
[----:B------:R-:W-:Y:S01]  /*18590*/  @P4 STG.E.U16 desc[UR36][R6.64+0xd2], R17 ;  /* 0x0000d21106004986 */ /* 0x000fe2000c101524 */
[----:B------:R-:W-:Y:S01]  /*185a0*/  FMUL R13, R218, R2 ;  /* 0x00000002da0d7220 */ /* 0x000fe20000400000 */
[----:B------:R-:W-:-:S02]  /*185b0*/  ISETP.GT.AND P2, PT, R0, 0x69, P3 ;  /* 0x000000690000780c */ /* 0x000fc40001f44270 */
[----:B------:R0:W-:Y:S01]  /*185c0*/  @P0 STG.E.U16 desc[UR36][R10.64+0xd0], R18 ;  /* 0x0000d0120a000986 */ /* 0x0001e2000c101524 */
[C---:B------:R-:W-:Y:S01]  /*185d0*/  ISETP.GT.AND P0, PT, R0.reuse, 0x70, P1 ;  /* 0x000000700000780c */ /* 0x040fe20000f04270 */
[----:B-1----:R-:W-:Y:S01]  /*185e0*/  FMUL R14, R219, R2 ;  /* 0x00000002db0e7220 */ /* 0x002fe20000400000 */
[----:B------:R-:W-:Y:S02]  /*185f0*/  ISETP.GT.AND P4, PT, R0, 0x71, P1 ;  /* 0x000000710000780c */ /* 0x000fe40000f84270 */
[----:B------:R-:W-:Y:S02]  /*18600*/  F2FP.F16.F32.PACK_AB R15, RZ, R13 ;  /* 0x0000000dff0f723e */ /* 0x000fe400000000ff */
[----:B------:R-:W-:Y:S02]  /*18610*/  F2FP.F16.F32.PACK_AB R14, RZ, R14 ;  /* 0x0000000eff0e723e */ /* 0x000fe400000000ff */
[----:B0-----:R-:W-:Y:S02]  /*18620*/  F2FP.F16.F32.PACK_AB R11, RZ, R12 ;  /* 0x0000000cff0b723e */ /* 0x001fe400000000ff */
[----:B------:R-:W-:-:S02]  /*18630*/  IADD3 R12, P5, R4, UR5, RZ ;  /* 0x00000005040c7c10 */ /* 0x000fc4000ffbe0ff */
[----:B------:R-:W-:Y:S02]  /*18640*/  PRMT R17, R11, 0x7610, R17 ;  /* 0x000076100b117816 */ /* 0x000fe40000000011 */
[----:B------:R-:W-:Y:S02]  /*18650*/  IADD3.X R13, R5, UR4, RZ, P5, !PT ;  /* 0x00000004050d7c10 */ /* 0x000fe4000affe4ff */
[----:B------:R-:W-:Y:S02]  /*18660*/  PRMT R19, R15, 0x7610, R19 ;  /* 0x000076100f137816 */ /* 0x000fe40000000013 */
[----:B------:R-:W-:Y:S01]  /*18670*/  PRMT R18, R14, 0x7610, R18 ;  /* 0x000076100e127816 */ /* 0x000fe20000000012 */
[----:B------:R0:W-:Y:S01]  /*18680*/  @P2 STG.E.U16 desc[UR36][R12.64+0xd2], R17 ;  /* 0x0000d2110c002986 */ /* 0x0001e2000c101524 */
[-C--:B------:R-:W-:Y:S01]  /*18690*/  FMUL R10, R220, R2.reuse ;  /* 0x00000002dc0a7220 */ /* 0x080fe20000400000 */
[----:B------:R-:W-:Y:S02]  /*186a0*/  FMUL R11, R213, R2 ;  /* 0x00000002d50b7220 */ /* 0x000fe40000400000 */
[----:B------:R-:W-:Y:S01]  /*186b0*/  @P0 STG.E.U16 desc[UR36][R6.64+0xe0], R19 ;  /* 0x0000e01306000986 */ /* 0x000fe2000c101524 */
[----:B------:R-:W-:-:S03]  /*186c0*/  ISETP.GT.AND P0, PT, R0, 0x70, P3 ;  /* 0x000000700000780c */ /* 0x000fc60001f04270 */
[----:B------:R1:W-:Y:S01]  /*186d0*/  @P4 STG.E.U16 desc[UR36][R6.64+0xe2], R18 ;  /* 0x0000e21206004986 */ /* 0x0003e2000c101524 */
[----:B------:R-:W-:Y:S02]  /*186e0*/  ISETP.GT.AND P4, PT, R0, 0x71, P3 ;  /* 0x000000710000780c */ /* 0x000fe40001f84270 */
[----:B0-----:R-:W-:Y:S02]  /*186f0*/  F2FP.F16.F32.PACK_AB R13, RZ, R10 ;  /* 0x0000000aff0d723e */ /* 0x001fe400000000ff */
[C---:B------:R-:W-:Y:S02]  /*18700*/  IADD3 R10, P2, R4.reuse, UR5, RZ ;  /* 0x00000005040a7c10 */ /* 0x040fe4000ff5e0ff */
[----:B------:R-:W-:Y:S02]  /*18710*/  F2FP.F16.F32.PACK_AB R15, RZ, R11 ;  /* 0x0000000bff0f723e */ /* 0x000fe400000000ff */
[----:B------:R-:W-:Y:S01]  /*18720*/  IADD3 R12, P5, R4, UR5, RZ ;  /* 0x00000005040c7c10 */ /* 0x000fe2000ffbe0ff */
[----:B------:R-:W-:Y:S01]  /*18730*/  FMUL R14, R214, R2 ;  /* 0x00000002d60e7220 */ /* 0x000fe20000400000 */
[----:B------:R-:W-:-:S02]  /*18740*/  IADD3.X R11, R5, UR4, RZ, P2, !PT ;  /* 0x00000004050b7c10 */ /* 0x000fc400097fe4ff */
[----:B------:R-:W-:Y:S02]  /*18750*/  PRMT R17, R13, 0x7610, R17 ;  /* 0x000076100d117816 */ /* 0x000fe40000000011 */
[----:B------:R-:W-:Y:S02]  /*18760*/  IADD3.X R13, R5, UR4, RZ, P5, !PT ;  /* 0x00000004050d7c10 */ /* 0x000fe4000affe4ff */
[----:B-1----:R-:W-:Y:S02]  /*18770*/  PRMT R18, R15, 0x7610, R18 ;  /* 0x000076100f127816 */ /* 0x002fe40000000012 */
        /* <DEDUP_REMOVED lines=12> */
[----:B-1----:R-:W-:Y:S02]  /*18840*/  PRMT R18, R15, 0x7610, R18 ;  /* 0x000076100f127816 */ /* 0x002fe40000000012 */
[----:B------:R-:W-:Y:S01]  /*18850*/  PRMT R17, R14, 0x7610, R17 ;  /* 0x000076100e117816 */ /* 0x000fe20000000011 */
        /* <DEDUP_REMOVED lines=318> */
[----:B------:R-:W-:Y:S01]  /*19c40*/  PRMT R19, R15, 0x7610, R19 ;  /* 0x000076100f137816 */ /* 0x000fe20000000013 */
[-C--:B------:R-:W-:Y:S01]  /*19c50*/  FMUL R10, R160, R2.reuse ;  /* 0x00000002a00a7220 */ /* 0x080fe20000400000 */
[----:B------:R-:W-:Y:S01]  /*19c60*/  PRMT R18, R14, 0x7610, R18 ;  /* 0x000076100e127816 */ /* 0x000fe20000000012 */
[----:B------:R0:W-:Y:S01]  /*19c70*/  @P2 STG.E.U16 desc[UR36][R12.64+0x1c2], R17 ;  /* 0x0001c2110c002986 */ /* 0x0001e2000c101524 */
[----:B------:R-:W-:-:S03]  /*19c80*/  FMUL R11, R153, R2 ;  /* 0x00000002990b7220 */ /* 0x000fc60000400000 */
[----:B------:R-:W-:Y:S01]  /*19c90*/  @P0 STG.E.U16 desc[UR36][R6.64+0x1d0], R19 ;  /* 0x0001d01306000986 */ /* 0x000fe2000c101524 */
[----:B------:R-:W-:-:S03]  /*19ca0*/  ISETP.GT.AND P0, PT, R0, 0xe8, P3 ;  /* 0x000000e80000780c */ /* 0x000fc60001f04270 */
[----:B------:R1:W-:Y:S01]  /*19cb0*/  @P4 STG.E.U16 desc[UR36][R6.64+0x1d2], R18 ;  /* 0x0001d21206004986 */ /* 0x0003e2000c101524 */
[----:B------:R-:W-:Y:S02]  /*19cc0*/  ISETP.GT.AND P4, PT, R0, 0xe9, P3 ;  /* 0x000000e90000780c */ /* 0x000fe40001f84270 */
[----:B0-----:R-:W-:Y:S02]  /*19cd0*/  F2FP.F16.F32.PACK_AB R13, RZ, R10 ;  /* 0x0000000aff0d723e */ /* 0x001fe400000000ff */
[C---:B------:R-:W-:Y:S02]  /*19ce0*/  IADD3 R10, P2, R4.reuse, UR5, RZ ;  /* 0x00000005040a7c10 */ /* 0x040fe4000ff5e0ff */
[----:B------:R-:W-:Y:S02]  /*19cf0*/  F2FP.F16.F32.PACK_AB R15, RZ, R11 ;  /* 0x0000000bff0f723e */ /* 0x000fe400000000ff */
[----:B------:R-:W-:Y:S02]  /*19d00*/  IADD3.X R11, R5, UR4, RZ, P2, !PT ;  /* 0x00000004050b7c10 */ /* 0x000fe400097fe4ff */
[----:B------:R-:W-:-:S02]  /*19d10*/  IADD3 R12, P5, R4, UR5, RZ ;  /* 0x00000005040c7c10 */ /* 0x000fc4000ffbe0ff */
[----:B------:R-:W-:Y:S01]  /*19d20*/  ISETP.GT.AND P2, PT, R0, 0xf0, P1 ;  /* 0x000000f00000780c */ /* 0x000fe20000f44270 */
[----:B------:R-:W-:Y:S01]  /*19d30*/  FMUL R14, R154, R2 ;  /* 0x000000029a0e7220 */ /* 0x000fe20000400000 */
[----:B------:R-:W-:Y:S02]  /*19d40*/  PRMT R17, R13, 0x7610, R17 ;  /* 0x000076100d117816 */ /* 0x000fe40000000011 */
[----:B------:R-:W-:Y:S02]  /*19d50*/  IADD3.X R13, R5, UR4, RZ, P5, !PT ;  /* 0x00000004050d7c10 */ /* 0x000fe4000affe4ff */
[----:B-1----:R-:W-:Y:S01]  /*19d60*/  PRMT R18, R15, 0x7610, R18 ;  /* 0x000076100f127816 */ /* 0x002fe20000000012 */
[----:B------:R0:W-:Y:S01]  /*19d70*/  @P0 STG.E.U16 desc[UR36][R10.64+0x1d0], R17 ;  /* 0x0001d0110a000986 */ /* 0x0001e2000c101524 */
[----:B------:R-:W-:-:S03]  /*19d80*/  ISETP.GT.AND P0, PT, R0, 0xf1, P1 ;  /* 0x000000f10000780c */ /* 0x000fc60000f04270 */
[----:B------:R1:W-:Y:S01]  /*19d90*/  @P4 STG.E.U16 desc[UR36][R12.64+0x1d2], R18 ;  /* 0x0001d2120c004986 */ /* 0x0003e2000c101524 */
[----:B------:R-:W-:Y:S01]  /*19da0*/  ISETP.GT.AND P4, PT, R0, 0xf0, P3 ;  /* 0x000000f00000780c */ /* 0x000fe20001f84270 */
[----:B------:R-:W-:Y:S01]  /*19db0*/  FMUL R15, R156, R2 ;  /* 0x000000029c0f7220 */ /* 0x000fe20000400000 */
[----:B0-----:R-:W-:Y:S01]  /*19dc0*/  F2FP.F16.F32.PACK_AB R11, RZ, R14 ;  /* 0x0000000eff0b723e */ /* 0x001fe200000000ff */
[----:B------:R-:W-:-:S04]  /*19dd0*/  FMUL R14, R155, R2 ;  /* 0x000000029b0e7220 */ /* 0x000fc80000400000 */
[----:B------:R0:W-:Y:S01]  /*19de0*/  @P2 STG.E.U16 desc[UR36][R6.64+0x1e0], R11 ;  /* 0x0001e00b06002986 */ /* 0x0001e2000c101524 */
[----:B------:R-:W-:Y:S02]  /*19df0*/  F2FP.F16.F32.PACK_AB R14, RZ, R14 ;  /* 0x0000000eff0e723e */ /* 0x000fe400000000ff */
[----:B------:R-:W-:Y:S02]  /*19e00*/  IADD3 R10, P2, R4, UR5, RZ ;  /* 0x00000005040a7c10 */ /* 0x000fe4000ff5e0ff */
[----:B------:R-:W-:Y:S01]  /*19e10*/  PRMT R17, R14, 0x7610, R17 ;  /* 0x000076100e117816 */ /* 0x000fe20000000011 */
[----:B-1----:R-:W-:Y:S01]  /*19e20*/  FMUL R13, R21, R2 ;  /* 0x00000002150d7220 */ /* 0x002fe20000400000 */
[----:B------:R-:W-:Y:S02]  /*19e30*/  F2FP.F16.F32.PACK_AB R15, RZ, R15 ;  /* 0x0000000fff0f723e */ /* 0x000fe400000000ff */
[----:B------:R-:W-:Y:S02]  /*19e40*/  ISETP.GT.AND P5, PT, R0, 0xf1, P3 ;  /* 0x000000f10000780c */ /* 0x000fe40001fa4270 */
[----:B0-----:R-:W-:Y:S01]  /*19e50*/  IADD3.X R11, R5, UR4, RZ, P2, !PT ;  /* 0x00000004050b7c10 */ /* 0x001fe200097fe4ff */
[----:B------:R-:W-:Y:S01]  /*19e60*/  @P0 STG.E.U16 desc[UR36][R6.64+0x1e2], R17 ;  /* 0x0001e21106000986 */ /* 0x000fe2000c101524 */
[----:B------:R-:W-:-:S03]  /*19e70*/  IADD3 R12, P0, R4, UR5, RZ ;  /* 0x00000005040c7c10 */ /* 0x000fc6000ff1e0ff */
[----:B------:R0:W-:Y:S01]  /*19e80*/  @P4 STG.E.U16 desc[UR36][R10.64+0x1e0], R15 ;  /* 0x0001e00f0a004986 */ /* 0x0001e2000c101524 */
[----:B------:R-:W-:Y:S01]  /*19e90*/  ISETP.GT.AND P4, PT, R0, 0xf8, P1 ;  /* 0x000000f80000780c */ /* 0x000fe20000f84270 */
[----:B------:R-:W-:Y:S01]  /*19ea0*/  FMUL R14, R22, R2 ;  /* 0x00000002160e7220 */ /* 0x000fe20000400000 */
[----:B------:R-:W-:Y:S02]  /*19eb0*/  ISETP.GT.AND P2, PT, R3, 0x100, PT ;  /* 0x000001000300780c */ /* 0x000fe40003f44270 */
[----:B------:R-:W-:Y:S02]  /*19ec0*/  ISETP.GT.AND P1, PT, R0, 0xf9, P1 ;  /* 0x000000f90000780c */ /* 0x000fe40000f24270 */
[----:B0-----:R-:W-:Y:S02]  /*19ed0*/  F2FP.F16.F32.PACK_AB R11, RZ, R13 ;  /* 0x0000000dff0b723e */ /* 0x001fe400000000ff */
[----:B------:R-:W-:Y:S02]  /*19ee0*/  IADD3.X R13, R5, UR4, RZ, P0, !PT ;  /* 0x00000004050d7c10 */ /* 0x000fe400087fe4ff */
[----:B------:R-:W-:-:S02]  /*19ef0*/  PRMT R18, R11, 0x7610, R18 ;  /* 0x000076100b127816 */ /* 0x000fc40000000012 */
[----:B------:R-:W-:Y:S01]  /*19f00*/  ISETP.GT.AND P0, PT, R3, 0x108, PT ;  /* 0x000001080300780c */ /* 0x000fe20003f04270 */
[----:B------:R-:W-:Y:S01]  /*19f10*/  FMUL R3, R23, R2 ;  /* 0x0000000217037220 */ /* 0x000fe20000400000 */
[----:B------:R-:W-:Y:S01]  /*19f20*/  F2FP.F16.F32.PACK_AB R14, RZ, R14 ;  /* 0x0000000eff0e723e */ /* 0x000fe200000000ff */
[----:B------:R0:W-:Y:S01]  /*19f30*/  @P5 STG.E.U16 desc[UR36][R12.64+0x1e2], R18 ;  /* 0x0001e2120c005986 */ /* 0x0001e2000c101524 */
[----:B------:R-:W-:Y:S02]  /*19f40*/  ISETP.GT.AND P5, PT, R0, 0xf8, P3 ;  /* 0x000000f80000780c */ /* 0x000fe40001fa4270 */
[----:B------:R-:W-:Y:S01]  /*19f50*/  F2FP.F16.F32.PACK_AB R3, RZ, R3 ;  /* 0x00000003ff03723e */ /* 0x000fe200000000ff */
[----:B------:R-:W-:Y:S01]  /*19f60*/  FMUL R11, R152, R2 ;  /* 0x00000002980b7220 */ /* 0x000fe20000400000 */
[----:B------:R-:W-:Y:S01]  /*19f70*/  @P4 STG.E.U16 desc[UR36][R6.64+0x1f0], R14 ;  /* 0x0001f00e06004986 */ /* 0x000fe2000c101524 */
[----:B------:R-:W-:Y:S02]  /*19f80*/  IADD3 R10, P4, R4, UR5, RZ ;  /* 0x00000005040a7c10 */ /* 0x000fe4000ff9e0ff */
[----:B------:R-:W-:-:S02]  /*19f90*/  PRMT R15, R3, 0x7610, R15 ;  /* 0x00007610030f7816 */ /* 0x000fc4000000000f */
[----:B0-----:R-:W-:-:S03]  /*19fa0*/  F2FP.F16.F32.PACK_AB R13, RZ, R11 ;  /* 0x0000000bff0d723e */ /* 0x001fc600000000ff */
[----:B------:R0:W-:Y:S01]  /*19fb0*/  @P1 STG.E.U16 desc[UR36][R6.64+0x1f2], R15 ;  /* 0x0001f20f06001986 */ /* 0x0001e2000c101524 */
[----:B------:R-:W-:Y:S02]  /*19fc0*/  IADD3.X R11, R5, UR4, RZ, P4, !PT ;  /* 0x00000004050b7c10 */ /* 0x000fe4000a7fe4ff */
[----:B------:R-:W-:Y:S01]  /*19fd0*/  IADD3 R12, P1, R4, UR5, RZ ;  /* 0x00000005040c7c10 */ /* 0x000fe2000ff3e0ff */
[----:B------:R-:W-:Y:S01]  /*19fe0*/  USHF.L.U32 UR11, UR8, 0x9, URZ ;  /* 0x00000009080b7899 */ /* 0x000fe2000800063f */
[C---:B------:R-:W-:Y:S01]  /*19ff0*/  ISETP.GT.AND P3, PT, R0.reuse, 0xf9, P3 ;  /* 0x000000f90000780c */ /* 0x040fe20001f64270 */
[----:B------:R1:W-:Y:S01]  /*1a000*/  @P5 STG.E.U16 desc[UR36][R10.64+0x1f0], R13 ;  /* 0x0001f00d0a005986 */ /* 0x0003e2000c101524 */
[----:B------:R-:W-:Y:S01]  /*1a010*/  ISETP.GT.AND P4, PT, R0, RZ, P2 ;  /* 0x000000ff0000720c */ /* 0x000fe20001784270 */
[-C--:B------:R-:W-:Y:S01]  /*1a020*/  FMUL R3, R20, R2.reuse ;  /* 0x0000000214037220 */ /* 0x080fe20000400000 */
[----:B------:R-:W-:Y:S01]  /*1a030*/  USHF.L.U64.HI UR5, UR8, 0x9, UR9 ;  /* 0x0000000908057899 */ /* 0x000fe20008010209 */
[-C--:B------:R-:W-:Y:S01]  /*1a040*/  FMUL R24, R24, R2.reuse ;  /* 0x0000000218187220 */ /* 0x080fe20000400000 */
[----:B------:R-:W-:Y:S01]  /*1a050*/  FMUL R25, R25, R2 ;  /* 0x0000000219197220 */ /* 0x000fe20000400000 */
[----:B0-----:R-:W-:-:S02]  /*1a060*/  IADD3 R6, P5, R8, UR11, RZ ;  /* 0x0000000b08067c10 */ /* 0x001fc4000ffbe0ff */
[----:B-1----:R-:W-:Y:S02]  /*1a070*/  IADD3.X R13, R5, UR4, RZ, P1, !PT ;  /* 0x00000004050d7c10 */ /* 0x002fe40008ffe4ff */
[C---:B------:R-:W-:Y:S02]  /*1a080*/  ISETP.GT.AND P1, PT, R0.reuse, 0x1, P2 ;  /* 0x000000010000780c */ /* 0x040fe40001724270 */
[----:B------:R-:W-:Y:S02]  /*1a090*/  F2FP.F16.F32.PACK_AB R3, RZ, R3 ;  /* 0x00000003ff03723e */ /* 0x000fe400000000ff */
[----:B------:R-:W-:Y:S02]  /*1a0a0*/  F2FP.F16.F32.PACK_AB R24, RZ, R24 ;  /* 0x00000018ff18723e */ /* 0x000fe400000000ff */
[----:B------:R-:W-:Y:S02]  /*1a0b0*/  IADD3.X R7, R9, UR5, RZ, P5, !PT ;  /* 0x0000000509077c10 */ /* 0x000fe4000affe4ff */
[----:B------:R-:W-:Y:S01]  /*1a0c0*/  F2FP.F16.F32.PACK_AB R25, RZ, R25 ;  /* 0x00000019ff19723e */ /* 0x000fe200000000ff */
[----:B------:R-:W-:Y:S01]  /*1a0d0*/  @P3 STG.E.U16 desc[UR36][R12.64+0x1f2], R3 ;  /* 0x0001f2030c003986 */ /* 0x000fe2000c101524 */
[----:B------:R-:W-:-:S03]  /*1a0e0*/  ISETP.GT.AND P3, PT, R0, RZ, P0 ;  /* 0x000000ff0000720c */ /* 0x000fc60000764270 */
[----:B------:R-:W-:Y:S01]  /*1a0f0*/  @P4 STG.E.U16 desc[UR36][R6.64], R24 ;  /* 0x0000001806004986 */ /* 0x000fe2000c101524 */
[----:B------:R-:W-:-:S03]  /*1a100*/  ISETP.GT.AND P4, PT, R0, 0x1, P0 ;  /* 0x000000010000780c */ /* 0x000fc60000784270 */
[----:B------:R-:W-:Y:S01]  /*1a110*/  @P1 STG.E.U16 desc[UR36][R6.64+0x2], R25 ;  /* 0x0000021906001986 */ /* 0x000fe2000c101524 */
[----:B------:R-:W-:Y:S01]  /*1a120*/  IADD3 R8, P1, R4, UR11, RZ ;  /* 0x0000000b04087c10 */ /* 0x000fe2000ff3e0ff */
[-C--:B------:R-:W-:Y:S01]  /*1a130*/  FMUL R26, R26, R2.reuse ;  /* 0x000000021a1a7220 */ /* 0x080fe20000400000 */
[-C--:B------:R-:W-:Y:S01]  /*1a140*/  FMUL R27, R27, R2.reuse ;  /* 0x000000021b1b7220 */ /* 0x080fe20000400000 */
[----:B------:R-:W-:Y:S02]  /*1a150*/  IADD3 R10, P5, R4, UR11, RZ ;  /* 0x0000000b040a7c10 */ /* 0x000fe4000ffbe0ff */
[----:B------:R-:W-:Y:S02]  /*1a160*/  IADD3.X R9, R5, UR5, RZ, P1, !PT ;  /* 0x0000000505097c10 */ /* 0x000fe40008ffe4ff */
[----:B------:R-:W-:Y:S01]  /*1a170*/  ISETP.GT.AND P1, PT, R0, 0x8, P2 ;  /* 0x000000080000780c */ /* 0x000fe20001724270 */
[----:B------:R-:W-:Y:S01]  /*1a180*/  FMUL R28, R28, R2 ;  /* 0x000000021c1c7220 */ /* 0x000fe20000400000 */
[----:B------:R-:W-:-:S02]  /*1a190*/  F2FP.F16.F32.PACK_AB R26, RZ, R26 ;  /* 0x0000001aff1a723e */ /* 0x000fc400000000ff */
[----:B------:R-:W-:Y:S02]  /*1a1a0*/  F2FP.F16.F32.PACK_AB R27, RZ, R27 ;  /* 0x0000001bff1b723e */ /* 0x000fe400000000ff */
[----:B------:R-:W-:Y:S01]  /*1a1b0*/  IADD3.X R11, R5, UR5, RZ, P5, !PT ;  /* 0x00000005050b7c10 */ /* 0x000fe2000affe4ff */
[----:B------:R0:W-:Y:S01]  /*1a1c0*/  @P3 STG.E.U16 desc[UR36][R8.64], R26 ;  /* 0x0000001a08003986 */ /* 0x0001e2000c101524 */
[----:B------:R-:W-:Y:S02]  /*1a1d0*/  F2FP.F16.F32.PACK_AB R28, RZ, R28 ;  /* 0x0000001cff1c723e */ /* 0x000fe400000000ff */
[C---:B------:R-:W-:Y:S01]  /*1a1e0*/  ISETP.GT.AND P3, PT, R0.reuse, 0x9, P2 ;  /* 0x000000090000780c */ /* 0x040fe20001764270 */
[----:B------:R1:W-:Y:S01]  /*1a1f0*/  @P4 STG.E.U16 desc[UR36][R10.64+0x2], R27 ;  /* 0x0000021b0a004986 */ /* 0x0003e2000c101524 */
[----:B------:R-:W-:Y:S01]  /*1a200*/  ISETP.GT.AND P4, PT, R0, 0x8, P0 ;  /* 0x000000080000780c */ /* 0x000fe20000784270 */
[-C--:B------:R-:W-:Y:S01]  /*1a210*/  FMUL R29, R29, R2.reuse ;  /* 0x000000021d1d7220 */ /* 0x080fe20000400000 */
[----:B------:R-:W-:Y:S01]  /*1a220*/  FMUL R30, R30, R2 ;  /* 0x000000021e1e7220 */ /* 0x000fe20000400000 */
[----:B------:R-:W-:Y:S01]  /*1a230*/  @P1 STG.E.U16 desc[UR36][R6.64+0x10], R28 ;  /* 0x0000101c06001986 */ /* 0x000fe2000c101524 */
[----:B0-----:R-:W-:-:S02]  /*1a240*/  IADD3 R8, P1, R4, UR11, RZ ;  /* 0x0000000b04087c10 */ /* 0x001fc4000ff3e0ff */
[----:B------:R-:W-:Y:S02]  /*1a250*/  F2FP.F16.F32.PACK_AB R29, RZ, R29 ;  /* 0x0000001dff1d723e */ /* 0x000fe400000000ff */
[----:B------:R-:W-:Y:S02]  /*1a260*/  F2FP.F16.F32.PACK_AB R30, RZ, R30 ;  /* 0x0000001eff1e723e */ /* 0x000fe400000000ff */
[----:B------:R-:W-:Y:S02]  /*1a270*/  IADD3.X R9, R5, UR5, RZ, P1, !PT ;  /* 0x0000000505097c10 */ /* 0x000fe40008ffe4ff */
[C---:B------:R-:W-:Y:S01]  /*1a280*/  ISETP.GT.AND P1, PT, R0.reuse, 0x9, P0 ;  /* 0x000000090000780c */ /* 0x040fe20000724270 */
[----:B------:R-:W-:Y:S01]  /*1a290*/  @P3 STG.E.U16 desc[UR36][R6.64+0x12], R29 ;  /* 0x0000121d06003986 */ /* 0x000fe2000c101524 */
[-C--:B------:R-:W-:Y:S01]  /*1a2a0*/  FMUL R31, R31, R2.reuse ;  /* 0x000000021f1f7220 */ /* 0x080fe20000400000 */
[----:B------:R-:W-:Y:S02]  /*1a2b0*/  ISETP.GT.AND P3, PT, R0, 0x10, P2 ;  /* 0x000000100000780c */ /* 0x000fe40001764270 */
[----:B------:R0:W-:Y:S01]  /*1a2c0*/  @P4 STG.E.U16 desc[UR36][R8.64+0x10], R30 ;  /* 0x0000101e08004986 */ /* 0x0001e2000c101524 */
[----:B-1----:R-:W-:Y:S01]  /*1a2d0*/  IADD3 R10, P4, R4, UR11, RZ ;  /* 0x0000000b040a7c10 */ /* 0x002fe2000ff9e0ff */
[----:B------:R-:W-:Y:S01]  /*1a2e0*/  FMUL R32, R32, R2 ;  /* 0x0000000220207220 */ /* 0x000fe20000400000 */
[----:B------:R-:W-:-:S02]  /*1a2f0*/  F2FP.F16.F32.PACK_AB R31, RZ, R31 ;  /* 0x0000001fff1f723e */ /* 0x000fc400000000ff */
[----:B------:R-:W-:Y:S02]  /*1a300*/  IADD3.X R11, R5, UR5, RZ, P4, !PT ;  /* 0x00000005050b7c10 */ /* 0x000fe4000a7fe4ff */
        /* <DEDUP_REMOVED lines=10> */
[----:B------:R-:W-:Y:S01]  /*1a3b0*/  IADD3.X R9, R5, UR5, RZ, P3, !PT ;  /* 0x0000000505097c10 */ /* 0x000fe20009ffe4ff */
[----:B------:R-:W-:Y:S01]  /*1a3c0*/  @P4 STG.E.U16 desc[UR36][R6.64+0x22], R33 ;  /* 0x0000222106004986 */ /* 0x000fe2000c101524 */
[----:B------:R-:W-:-:S03]  /*1a3d0*/  ISETP.GT.AND P3, PT, R0, 0x11, P0 ;  /* 0x000000110000780c */ /* 0x000fc60000764270 */
[----:B------:R0:W-:Y:S01]  /*1a3e0*/  @P1 STG.E.U16 desc[UR36][R8.64+0x20], R34 ;  /* 0x0000202208001986 */ /* 0x0001e2000c101524 */
[C---:B------:R-:W-:Y:S01]  /*1a3f0*/  ISETP.GT.AND P1, PT, R0.reuse, 0x18, P2 ;  /* 0x000000180000780c */ /* 0x040fe20001724270 */
[-C--:B------:R-:W-:Y:S01]  /*1a400*/  FMUL R35, R35, R2.reuse ;  /* 0x0000000223237220 */ /* 0x080fe20000400000 */
[----:B------:R-:W-:Y:S01]  /*1a410*/  ISETP.GT.AND P4, PT, R0, 0x19, P2 ;  /* 0x000000190000780c */ /* 0x000fe20001784270 */
[-C--:B------:R-:W-:Y:S01]  /*1a420*/  FMUL R36, R36, R2.reuse ;  /* 0x0000000224247220 */ /* 0x080fe20000400000 */
[----:B-1----:R-:W-:Y:S01]  /*1a430*/  IADD3 R10, P5, R4, UR11, RZ ;  /* 0x0000000b040a7c10 */ /* 0x002fe2000ffbe0ff */
[----:B------:R-:W-:Y:S01]  /*1a440*/  FMUL R37, R37, R2 ;  /* 0x0000000225257220 */ /* 0x000fe20000400000 */
[----:B------:R-:W-:Y:S02]  /*1a450*/  F2FP.F16.F32.PACK_AB R35, RZ, R35 ;  /* 0x00000023ff23723e */ /* 0x000fe400000000ff */
[----:B------:R-:W-:Y:S02]  /*1a460*/  IADD3.X R11, R5, UR5, RZ, P5, !PT ;  /* 0x00000005050b7c10 */ /* 0x000fe4000affe4ff */
[----:B------:R-:W-:-:S02]  /*1a470*/  F2FP.F16.F32.PACK_AB R36, RZ, R36 ;  /* 0x00000024ff24723e */ /* 0x000fc400000000ff */
[----:B------:R-:W-:Y:S01]  /*1a480*/  F2FP.F16.F32.PACK_AB R37, RZ, R37 ;  /* 0x00000025ff25723e */ /* 0x000fe200000000ff */
[----:B------:R1:W-:Y:S04]  /*1a490*/  @P3 STG.E.U16 desc[UR36][R10.64+0x22], R35 ;  /* 0x000022230a003986 */ /* 0x0003e8000c101524 */
[----:B------:R-:W-:Y:S01]  /*1a4a0*/  @P1 STG.E.U16 desc[UR36][R6.64+0x30], R36 ;  /* 0x0000302406001986 */ /* 0x000fe2000c101524 */
[----:B------:R-:W-:-:S03]  /*1a4b0*/  ISETP.GT.AND P1, PT, R0, 0x18, P0 ;  /* 0x000000180000780c */ /* 0x000fc60000724270 */
[----:B------:R-:W-:Y:S01]  /*1a4c0*/  @P4 STG.E.U16 desc[UR36][R6.64+0x32], R37 ;  /* 0x0000322506004986 */ /* 0x000fe2000c101524 */
[----:B------:R-:W-:Y:S01]  /*1a4d0*/  ISETP.GT.AND P4, PT, R0, 0x19, P0 ;  /* 0x000000190000780c */ /* 0x000fe20000784270 */
[-C--:B------:R-:W-:Y:S01]  /*1a4e0*/  FMUL R38, R38, R2.reuse ;  /* 0x0000000226267220 */ /* 0x080fe20000400000 */
[----:B------:R-:W-:Y:S01]  /*1a4f0*/  FMUL R39, R39, R2 ;  /* 0x0000000227277220 */ /* 0x000fe20000400000 */
[C---:B0-----:R-:W-:Y:S02]  /*1a500*/  IADD3 R8, P3, R4.reuse, UR11, RZ ;  /* 0x0000000b04087c10 */ /* 0x041fe4000ff7e0ff */
[----:B-1----:R-:W-:Y:S02]  /*1a510*/  IADD3 R10, P5, R4, UR11, RZ ;  /* 0x0000000b040a7c10 */ /* 0x002fe4000ffbe0ff */
[----:B------:R-:W-:Y:S02]  /*1a520*/  F2FP.F16.F32.PACK_AB R38, RZ, R38 ;  /* 0x00000026ff26723e */ /* 0x000fe400000000ff */
[----:B------:R-:W-:-:S02]  /*1a530*/  IADD3.X R9, R5, UR5, RZ, P3, !PT ;  /* 0x0000000505097c10 */ /* 0x000fc40009ffe4ff */
[----:B------:R-:W-:Y:S02]  /*1a540*/  F2FP.F16.F32.PACK_AB R39, RZ, R39 ;  /* 0x00000027ff27723e */ /* 0x000fe400000000ff */
[----:B------:R-:W-:Y:S01]  /*1a550*/  IADD3.X R11, R5, UR5, RZ, P5, !PT ;  /* 0x00000005050b7c10 */ /* 0x000fe2000affe4ff */
[----:B------:R0:W-:Y:S01]  /*1a560*/  @P1 STG.E.U16 desc[UR36][R8.64+0x30], R38 ;  /* 0x0000302608001986 */ /* 0x0001e2000c101524 */
[----:B------:R-:W-:-:S03]  /*1a570*/  ISETP.GT.AND P3, PT, R0, 0x20, P2 ;  /* 0x000000200000780c */ /* 0x000fc60001764270 */
[----:B------:R1:W-:Y:S01]  /*1a580*/  @P4 STG.E.U16 desc[UR36][R10.64+0x32], R39 ;  /* 0x000032270a004986 */ /* 0x0003e2000c101524 */
[----:B------:R-:W-:Y:S01]  /*1a590*/  ISETP.GT.AND P4, PT, R0, 0x21, P2 ;  /* 0x000000210000780c */ /* 0x000fe20001784270 */
[-C--:B------:R-:W-:Y:S01]  /*1a5a0*/  FMUL R40, R40, R2.reuse ;  /* 0x0000000228287220 */ /* 0x080fe20000400000 */
[----:B------:R-:W-:Y:S01]  /*1a5b0*/  FMUL R41, R41, R2 ;  /* 0x0000000229297220 */ /* 0x000fe20000400000 */
[----:B------:R-:W-:Y:S02]  /*1a5c0*/  ISETP.GT.AND P5, PT, R0, 0x20, P0 ;  /* 0x000000200000780c */ /* 0x000fe400007a4270 */
[----:B0-----:R-:W-:Y:S02]  /*1a5d0*/  IADD3 R8, P1, R4, UR11, RZ ;  /* 0x0000000b04087c10 */ /* 0x001fe4000ff3e0ff */
[----:B------:R-:W-:Y:S02]  /*1a5e0*/  F2FP.F16.F32.PACK_AB R40, RZ, R40 ;  /* 0x00000028ff28723e */ /* 0x000fe400000000ff */
[----:B------:R-:W-:-:S02]  /*1a5f0*/  F2FP.F16.F32.PACK_AB R41, RZ, R41 ;  /* 0x00000029ff29723e */ /* 0x000fc400000000ff */
[----:B------:R-:W-:Y:S02]  /*1a600*/  IADD3.X R9, R5, UR5, RZ, P1, !PT ;  /* 0x0000000505097c10 */ /* 0x000fe40008ffe4ff */
[----:B------:R-:W-:Y:S01]  /*1a610*/  ISETP.GT.AND P1, PT, R0, 0x21, P0 ;  /* 0x000000210000780c */ /* 0x000fe20000724270 */
[-C--:B------:R-:W-:Y:S01]  /*1a620*/  FMUL R42, R42, R2.reuse ;  /* 0x000000022a2a7220 */ /* 0x080fe20000400000 */
[----:B------:R-:W-:Y:S01]  /*1a630*/  @P3 STG.E.U16 desc[UR36][R6.64+0x40], R40 ;  /* 0x0000402806003986 */ /* 0x000fe2000c101524 */
[-C--:B------:R-:W-:Y:S01]  /*1a640*/  FMUL R43, R43, R2.reuse ;  /* 0x000000022b2b7220 */ /* 0x080fe20000400000 */
[----:B------:R-:W-:Y:S02]  /*1a650*/  ISETP.GT.AND P3, PT, R0, 0x28, P2 ;  /* 0x000000280000780c */ /* 0x000fe40001764270 */
[----:B------:R-:W-:Y:S01]  /*1a660*/  @P4 STG.E.U16 desc[UR36][R6.64+0x42], R41 ;  /* 0x0000422906004986 */ /* 0x000fe2000c101524 */
[----:B-1----:R-:W-:Y:S01]  /*1a670*/  IADD3 R10, P4, R4, UR11, RZ ;  /* 0x0000000b040a7c10 */ /* 0x002fe2000ff9e0ff */
        /* <DEDUP_REMOVED lines=439> */
[----:B------:R-:W-:Y:S01]  /*1c1f0*/  ISETP.GT.AND P1, PT, R0, 0xd8, P2 ;  /* 0x000000d80000780c */ /* 0x000fe20001724270 */
[-C--:B------:R-:W-:Y:S01]  /*1c200*/  FMUL R131, R131, R2.reuse ;  /* 0x0000000283837220 */ /* 0x080fe20000400000 */
[-C--:B------:R-:W-:Y:S01]  /*1c210*/  FMUL R132, R132, R2.reuse ;  /* 0x0000000284847220 */ /* 0x080fe20000400000 */
[----:B-1----:R-:W-:Y:S02]  /*1c220*/  IADD3 R10, P5, R4, UR11, RZ ;  /* 0x0000000b040a7c10 */ /* 0x002fe4000ffbe0ff */
[----:B------:R-:W-:Y:S01]  /*1c230*/  ISETP.GT.AND P4, PT, R0, 0xd9, P2 ;  /* 0x000000d90000780c */ /* 0x000fe20001784270 */
[----:B------:R-:W-:Y:S01]  /*1c240*/  FMUL R133, R133, R2 ;  /* 0x0000000285857220 */ /* 0x000fe20000400000 */
[----:B------:R-:W-:Y:S02]  /*1c250*/  F2FP.F16.F32.PACK_AB R131, RZ, R131 ;  /* 0x00000083ff83723e */ /* 0x000fe400000000ff */
[----:B------:R-:W-:-:S02]  /*1c260*/  IADD3.X R11, R5, UR5, RZ, P5, !PT ;  /* 0x00000005050b7c10 */ /* 0x000fc4000affe4ff */
[----:B------:R-:W-:Y:S02]  /*1c270*/  F2FP.F16.F32.PACK_AB R132, RZ, R132 ;  /* 0x00000084ff84723e */ /* 0x000fe400000000ff */
[----:B------:R-:W-:Y:S01]  /*1c280*/  F2FP.F16.F32.PACK_AB R133, RZ, R133 ;  /* 0x00000085ff85723e */ /* 0x000fe200000000ff */
[----:B------:R1:W-:Y:S04]  /*1c290*/  @P3 STG.E.U16 desc[UR36][R10.64+0x1a2], R131 ;  /* 0x0001a2830a003986 */ /* 0x0003e8000c101524 */
[----:B------:R-:W-:Y:S01]  /*1c2a0*/  @P1 STG.E.U16 desc[UR36][R6.64+0x1b0], R132 ;  /* 0x0001b08406001986 */ /* 0x000fe2000c101524 */
[----:B0-----:R-:W-:-:S03]  /*1c2b0*/  IADD3 R8, P1, R4, UR11, RZ ;  /* 0x0000000b04087c10 */ /* 0x001fc6000ff3e0ff */
[----:B------:R-:W-:Y:S01]  /*1c2c0*/  @P4 STG.E.U16 desc[UR36][R6.64+0x1b2], R133 ;  /* 0x0001b28506004986 */ /* 0x000fe2000c101524 */
[C---:B------:R-:W-:Y:S02]  /*1c2d0*/  ISETP.GT.AND P4, PT, R0.reuse, 0xd8, P0 ;  /* 0x000000d80000780c */ /* 0x040fe40000784270 */
[----:B------:R-:W-:Y:S02]  /*1c2e0*/  ISETP.GT.AND P3, PT, R0, 0xd9, P0 ;  /* 0x000000d90000780c */ /* 0x000fe40000764270 */
[----:B------:R-:W-:Y:S01]  /*1c2f0*/  IADD3.X R9, R5, UR5, RZ, P1, !PT ;  /* 0x0000000505097c10 */ /* 0x000fe20008ffe4ff */
[-C--:B------:R-:W-:Y:S01]  /*1c300*/  FMUL R134, R134, R2.reuse ;  /* 0x0000000286867220 */ /* 0x080fe20000400000 */
[----:B------:R-:W-:Y:S01]  /*1c310*/  ISETP.GT.AND P1, PT, R0, 0xe0, P2 ;  /* 0x000000e00000780c */ /* 0x000fe20001724270 */
[-C--:B------:R-:W-:Y:S01]  /*1c320*/  FMUL R135, R135, R2.reuse ;  /* 0x0000000287877220 */ /* 0x080fe20000400000 */
[----:B------:R-:W-:Y:S01]  /*1c330*/  FMUL R136, R136, R2 ;  /* 0x0000000288887220 */ /* 0x000fe20000400000 */
[----:B-1----:R-:W-:-:S02]  /*1c340*/  IADD3 R10, P5, R4, UR11, RZ ;  /* 0x0000000b040a7c10 */ /* 0x002fc4000ffbe0ff */
[----:B------:R-:W-:Y:S02]  /*1c350*/  F2FP.F16.F32.PACK_AB R134, RZ, R134 ;  /* 0x00000086ff86723e */ /* 0x000fe400000000ff */
[----:B------:R-:W-:Y:S02]  /*1c360*/  F2FP.F16.F32.PACK_AB R135, RZ, R135 ;  /* 0x00000087ff87723e */ /* 0x000fe400000000ff */
[----:B------:R-:W-:Y:S02]  /*1c370*/  IADD3.X R11, R5, UR5, RZ, P5, !PT ;  /* 0x00000005050b7c10 */ /* 0x000fe4000affe4ff */
        /* <DEDUP_REMOVED lines=8> */
[----:B0-----:R-:W-:-:S03]  /*1c400*/  IADD3 R8, P4, R4, UR11, RZ ;  /* 0x0000000b04087c10 */ /* 0x001fc6000ff9e0ff */
[----:B------:R-:W-:Y:S02]  /*1c410*/  F2FP.F16.F32.PACK_AB R137, RZ, R137 ;  /* 0x00000089ff89723e */ /* 0x000fe400000000ff */
[----:B------:R-:W-:Y:S02]  /*1c420*/  F2FP.F16.F32.PACK_AB R138, RZ, R138 ;  /* 0x0000008aff8a723e */ /* 0x000fe400000000ff */
[----:B------:R-:W-:Y:S01]  /*1c430*/  IADD3.X R9, R5, UR5, RZ, P4, !PT ;  /* 0x0000000505097c10 */ /* 0x000fe2000a7fe4ff */
[----:B------:R-:W-:Y:S04]  /*1c440*/  @P3 STG.E.U16 desc[UR36][R6.64+0x1c2], R137 ;  /* 0x0001c28906003986 */ /* 0x000fe8000c101524 */
[----:B------:R0:W-:Y:S01]  /*1c450*/  @P1 STG.E.U16 desc[UR36][R8.64+0x1c0], R138 ;  /* 0x0001c08a08001986 */ /* 0x0001e2000c101524 */
[C---:B------:R-:W-:Y:S01]  /*1c460*/  ISETP.GT.AND P1, PT, R0.reuse, 0xe1, P0 ;  /* 0x000000e10000780c */ /* 0x040fe20000724270 */
[----:B------:R-:W-:Y:S01]  /*1c470*/  FMUL R139, R139, R2 ;  /* 0x000000028b8b7220 */ /* 0x000fe20000400000 */
[----:B------:R-:W-:-:S02]  /*1c480*/  ISETP.GT.AND P4, PT, R0, 0xe8, P2 ;  /* 0x000000e80000780c */ /* 0x000fc40001784270 */
[----:B------:R-:W-:Y:S01]  /*1c490*/  ISETP.GT.AND P3, PT, R0, 0xe9, P2 ;  /* 0x000000e90000780c */ /* 0x000fe20001764270 */
[-C--:B------:R-:W-:Y:S01]  /*1c4a0*/  FMUL R140, R140, R2.reuse ;  /* 0x000000028c8c7220 */ /* 0x080fe20000400000 */
[----:B------:R-:W-:Y:S01]  /*1c4b0*/  FMUL R141, R141, R2 ;  /* 0x000000028d8d7220 */ /* 0x000fe20000400000 */
[----:B------:R-:W-:Y:S02]  /*1c4c0*/  F2FP.F16.F32.PACK_AB R139, RZ, R139 ;  /* 0x0000008bff8b723e */ /* 0x000fe400000000ff */
[----:B0-----:R-:W-:-:S04]  /*1c4d0*/  IADD3 R8, P5, R4, UR11, RZ ;  /* 0x0000000b04087c10 */ /* 0x001fc8000ffbe0ff */
[----:B------:R-:W-:Y:S02]  /*1c4e0*/  IADD3.X R9, R5, UR5, RZ, P5, !PT ;  /* 0x0000000505097c10 */ /* 0x000fe4000affe4ff */
[----:B------:R-:W-:Y:S02]  /*1c4f0*/  F2FP.F16.F32.PACK_AB R140, RZ, R140 ;  /* 0x0000008cff8c723e */ /* 0x000fe400000000ff */
[----:B------:R-:W-:Y:S01]  /*1c500*/  F2FP.F16.F32.PACK_AB R141, RZ, R141 ;  /* 0x0000008dff8d723e */ /* 0x000fe200000000ff */
[----:B------:R0:W-:Y:S01]  /*1c510*/  @P1 STG.E.U16 desc[UR36][R8.64+0x1c2], R139 ;  /* 0x0001c28b08001986 */ /* 0x0001e2000c101524 */
[----:B------:R-:W-:Y:S01]  /*1c520*/  ISETP.GT.AND P1, PT, R0, 0xe8, P0 ;  /* 0x000000e80000780c */ /* 0x000fe20000724270 */
[----:B------:R-:W-:Y:S02]  /*1c530*/  FMUL R142, R142, R2 ;  /* 0x000000028e8e7220 */ /* 0x000fe40000400000 */
[----:B------:R-:W-:Y:S01]  /*1c540*/  @P4 STG.E.U16 desc[UR36][R6.64+0x1d0], R140 ;  /* 0x0001d08c06004986 */ /* 0x000fe2000c101524 */
[----:B------:R-:W-:-:S03]  /*1c550*/  ISETP.GT.AND P4, PT, R0, 0xe9, P0 ;  /* 0x000000e90000780c */ /* 0x000fc60000784270 */
[----:B------:R-:W-:Y:S01]  /*1c560*/  @P3 STG.E.U16 desc[UR36][R6.64+0x1d2], R141 ;  /* 0x0001d28d06003986 */ /* 0x000fe2000c101524 */
[C---:B------:R-:W-:Y:S01]  /*1c570*/  IADD3 R10, P3, R4.reuse, UR11, RZ ;  /* 0x0000000b040a7c10 */ /* 0x040fe2000ff7e0ff */
[----:B------:R-:W-:Y:S01]  /*1c580*/  FMUL R143, R143, R2 ;  /* 0x000000028f8f7220 */ /* 0x000fe20000400000 */
[----:B------:R-:W-:Y:S02]  /*1c590*/  F2FP.F16.F32.PACK_AB R142, RZ, R142 ;  /* 0x0000008eff8e723e */ /* 0x000fe400000000ff */
[----:B0-----:R-:W-:Y:S02]  /*1c5a0*/  IADD3 R8, P5, R4, UR11, RZ ;  /* 0x0000000b04087c10 */ /* 0x001fe4000ffbe0ff */
[C---:B------:R-:W-:Y:S02]  /*1c5b0*/  IADD3.X R11, R5.reuse, UR5, RZ, P3, !PT ;  /* 0x00000005050b7c10 */ /* 0x040fe40009ffe4ff */
[----:B------:R-:W-:Y:S02]  /*1c5c0*/  F2FP.F16.F32.PACK_AB R143, RZ, R143 ;  /* 0x0000008fff8f723e */ /* 0x000fe400000000ff */
[----:B------:R-:W-:Y:S01]  /*1c5d0*/  IADD3.X R9, R5, UR5, RZ, P5, !PT ;  /* 0x0000000505097c10 */ /* 0x000fe2000affe4ff */
[----:B------:R-:W-:Y:S01]  /*1c5e0*/  @P1 STG.E.U16 desc[UR36][R10.64+0x1d0], R142 ;  /* 0x0001d08e0a001986 */ /* 0x000fe2000c101524 */
[----:B------:R-:W-:-:S02]  /*1c5f0*/  ISETP.GT.AND P3, PT, R0, 0xf0, P2 ;  /* 0x000000f00000780c */ /* 0x000fc40001764270 */
[----:B------:R-:W-:Y:S01]  /*1c600*/  ISETP.GT.AND P1, PT, R0, 0xf1, P2 ;  /* 0x000000f10000780c */ /* 0x000fe20001724270 */
[-C--:B------:R-:W-:Y:S01]  /*1c610*/  FMUL R144, R144, R2.reuse ;  /* 0x0000000290907220 */ /* 0x080fe20000400000 */
[-C--:B------:R-:W-:Y:S01]  /*1c620*/  FMUL R145, R145, R2.reuse ;  /* 0x0000000291917220 */ /* 0x080fe20000400000 */
[----:B------:R0:W-:Y:S01]  /*1c630*/  @P4 STG.E.U16 desc[UR36][R8.64+0x1d2], R143 ;  /* 0x0001d28f08004986 */ /* 0x0001e2000c101524 */
[----:B------:R-:W-:Y:S01]  /*1c640*/  ISETP.GT.AND P4, PT, R0, 0xf0, P0 ;  /* 0x000000f00000780c */ /* 0x000fe20000784270 */
[----:B------:R-:W-:Y:S01]  /*1c650*/  FMUL R146, R146, R2 ;  /* 0x0000000292927220 */ /* 0x000fe20000400000 */
[----:B------:R-:W-:Y:S02]  /*1c660*/  F2FP.F16.F32.PACK_AB R144, RZ, R144 ;  /* 0x00000090ff90723e */ /* 0x000fe400000000ff */
[----:B------:R-:W-:Y:S02]  /*1c670*/  F2FP.F16.F32.PACK_AB R145, RZ, R145 ;  /* 0x00000091ff91723e */ /* 0x000fe400000000ff */
[----:B------:R-:W-:Y:S01]  /*1c680*/  IADD3 R12, P5, R4, UR11, RZ ;  /* 0x0000000b040c7c10 */ /* 0x000fe2000ffbe0ff */
[----:B------:R1:W-:Y:S01]  /*1c690*/  @P3 STG.E.U16 desc[UR36][R6.64+0x1e0], R144 ;  /* 0x0001e09006003986 */ /* 0x0003e2000c101524 */
[----:B------:R-:W-:-:S02]  /*1c6a0*/  F2FP.F16.F32.PACK_AB R146, RZ, R146 ;  /* 0x00000092ff92723e */ /* 0x000fc400000000ff */
[----:B------:R-:W-:Y:S01]  /*1c6b0*/  IADD3.X R13, R5, UR5, RZ, P5, !PT ;  /* 0x00000005050d7c10 */ /* 0x000fe2000affe4ff */
[----:B------:R1:W-:Y:S01]  /*1c6c0*/  @P1 STG.E.U16 desc[UR36][R6.64+0x1e2], R145 ;  /* 0x0001e29106001986 */ /* 0x0003e2000c101524 */
[C---:B------:R-:W-:Y:S02]  /*1c6d0*/  ISETP.GT.AND P1, PT, R0.reuse, 0xf1, P0 ;  /* 0x000000f10000780c */ /* 0x040fe40000724270 */
[----:B------:R-:W-:Y:S01]  /*1c6e0*/  ISETP.GT.AND P3, PT, R0, 0xf8, P2 ;  /* 0x000000f80000780c */ /* 0x000fe20001764270 */
[-C--:B------:R-:W-:Y:S01]  /*1c6f0*/  FMUL R147, R147, R2.reuse ;  /* 0x0000000293937220 */ /* 0x080fe20000400000 */
[----:B------:R1:W-:Y:S01]  /*1c700*/  @P4 STG.E.U16 desc[UR36][R12.64+0x1e0], R146 ;  /* 0x0001e0920c004986 */ /* 0x0003e2000c101524 */
[----:B------:R-:W-:Y:S01]  /*1c710*/  FMUL R148, R148, R2 ;  /* 0x0000000294947220 */ /* 0x000fe20000400000 */
[----:B0-----:R-:W-:Y:S02]  /*1c720*/  IADD3 R8, P4, R4, UR11, RZ ;  /* 0x0000000b04087c10 */ /* 0x001fe4000ff9e0ff */
[----:B------:R-:W-:-:S02]  /*1c730*/  F2FP.F16.F32.PACK_AB R147, RZ, R147 ;  /* 0x00000093ff93723e */ /* 0x000fc400000000ff */
[----:B------:R-:W-:Y:S02]  /*1c740*/  IADD3.X R9, R5, UR5, RZ, P4, !PT ;  /* 0x0000000505097c10 */ /* 0x000fe4000a7fe4ff */
[----:B------:R-:W-:Y:S02]  /*1c750*/  F2FP.F16.F32.PACK_AB R148, RZ, R148 ;  /* 0x00000094ff94723e */ /* 0x000fe400000000ff */
[C---:B------:R-:W-:Y:S01]  /*1c760*/  ISETP.GT.AND P2, PT, R0.reuse, 0xf9, P2 ;  /* 0x000000f90000780c */ /* 0x040fe20001744270 */
[----:B------:R1:W-:Y:S01]  /*1c770*/  @P1 STG.E.U16 desc[UR36][R8.64+0x1e2], R147 ;  /* 0x0001e29308001986 */ /* 0x0003e2000c101524 */
[C---:B------:R-:W-:Y:S01]  /*1c780*/  ISETP.GT.AND P4, PT, R0.reuse, 0xf8, P0 ;  /* 0x000000f80000780c */ /* 0x040fe20000784270 */
[-C--:B------:R-:W-:Y:S01]  /*1c790*/  FMUL R149, R149, R2.reuse ;  /* 0x0000000295957220 */ /* 0x080fe20000400000 */
[----:B------:R-:W-:Y:S01]  /*1c7a0*/  ISETP.GT.AND P0, PT, R0, 0xf9, P0 ;  /* 0x000000f90000780c */ /* 0x000fe20000704270 */
[----:B------:R1:W-:Y:S01]  /*1c7b0*/  @P3 STG.E.U16 desc[UR36][R6.64+0x1f0], R148 ;  /* 0x0001f09406003986 */ /* 0x0003e2000c101524 */
[-C--:B------:R-:W-:Y:S01]  /*1c7c0*/  FMUL R150, R150, R2.reuse ;  /* 0x0000000296967220 */ /* 0x080fe20000400000 */
[C---:B------:R-:W-:Y:S01]  /*1c7d0*/  IADD3 R10, P3, R4.reuse, UR11, RZ ;  /* 0x0000000b040a7c10 */ /* 0x040fe2000ff7e0ff */
[----:B------:R-:W-:Y:S01]  /*1c7e0*/  FMUL R151, R151, R2 ;  /* 0x0000000297977220 */ /* 0x000fe20000400000 */
[----:B------:R-:W-:-:S02]  /*1c7f0*/  IADD3 R4, P1, R4, UR11, RZ ;  /* 0x0000000b04047c10 */ /* 0x000fc4000ff3e0ff */
[----:B------:R-:W-:Y:S02]  /*1c800*/  F2FP.F16.F32.PACK_AB R149, RZ, R149 ;  /* 0x00000095ff95723e */ /* 0x000fe400000000ff */
[C---:B------:R-:W-:Y:S02]  /*1c810*/  IADD3.X R11, R5.reuse, UR5, RZ, P3, !PT ;  /* 0x00000005050b7c10 */ /* 0x040fe40009ffe4ff */
[----:B------:R-:W-:Y:S02]  /*1c820*/  F2FP.F16.F32.PACK_AB R150, RZ, R150 ;  /* 0x00000096ff96723e */ /* 0x000fe400000000ff */
[----:B------:R-:W-:Y:S02]  /*1c830*/  IADD3.X R5, R5, UR5, RZ, P1, !PT ;  /* 0x0000000505057c10 */ /* 0x000fe40008ffe4ff */
[----:B------:R-:W-:Y:S01]  /*1c840*/  F2FP.F16.F32.PACK_AB R151, RZ, R151 ;  /* 0x00000097ff97723e */ /* 0x000fe200000000ff */
[----:B------:R1:W-:Y:S04]  /*1c850*/  @P2 STG.E.U16 desc[UR36][R6.64+0x1f2], R149 ;  /* 0x0001f29506002986 */ /* 0x0003e8000c101524 */
[----:B------:R1:W-:Y:S04]  /*1c860*/  @P4 STG.E.U16 desc[UR36][R4.64+0x1f0], R150 ;  /* 0x0001f09604004986 */ /* 0x0003e8000c101524 */
[----:B------:R1:W-:Y:S02]  /*1c870*/  @P0 STG.E.U16 desc[UR36][R10.64+0x1f2], R151 ;  /* 0x0001f2970a000986 */ /* 0x0003e4000c101524 */
.L_x_295:
[----:B------:R-:W-:Y:S05]  /*1c880*/  BSYNC B0 ;  /* 0x0000000000007941 */ /* 0x000fea0003800000 */
.L_x_29:
[----:B01----:R-:W2:Y:S04]  /*1c890*/  LDL.LU R5, [R1+0x400] ;  /* 0x0004000001057983 */ /* 0x003ea80000300800 */
[----:B------:R-:W2:Y:S01]  /*1c8a0*/  LDL.LU R4, [R1+0x404] ;  /* 0x0004040001047983 */ /* 0x000ea20000300800 */
[----:B------:R-:W-:Y:S01]  /*1c8b0*/  ULDC UR4, c[0x0][0xc] ;  /* 0x0000030000047ab9 */ /* 0x000fe20000000800 */
[----:B------:R-:W-:Y:S01]  /*1c8c0*/  ULDC UR5, c[0x0][0x10] ;  /* 0x0000040000057ab9 */ /* 0x000fe20000000800 */
[----:B-----5:R-:W2:Y:S01]  /*1c8d0*/  LDC R3, c[0x0][0x14] ;  /* 0x00000500ff037b82 */ /* 0x020ea20000000800 */
[----:B------:R-:W-:Y:S01]  /*1c8e0*/  UIMAD.WIDE.U32 UR4, UR4, UR5, URZ ;  /* 0x00000005040472a5 */ /* 0x000fe2000f8e003f */
[----:B------:R-:W-:Y:S01]  /*1c8f0*/  PRMT R0, RZ, 0x7610, R0 ;  /* 0x00007610ff007816 */ /* 0x000fe20000000000 */
[----:B------:R-:W-:Y:S01]  /*1c900*/  UMOV UR42, 0xffffffff ;  /* 0xffffffff002a7882 */ /* 0x000fe20000000000 */
[----:B------:R-:W-:-:S03]  /*1c910*/  UMOV UR45, 0xffffffff ;  /* 0xffffffff002d7882 */ /* 0x000fc60000000000 */
[----:B--2---:R-:W-:-:S04]  /*1c920*/  IMAD.WIDE.U32 R4, R3, UR4, R4 ;  /* 0x0000000403047c25 */ /* 0x004fc8000f8e0004 */
[----:B------:R-:W-:Y:S01]  /*1c930*/  IMAD R3, R3, UR5, RZ ;  /* 0x0000000503037c24 */ /* 0x000fe2000f8e02ff */
[----:B------:R-:W-:Y:S01]  /*1c940*/  ULDC.64 UR4, c[0x0][0x650] ;  /* 0x0001940000047ab9 */ /* 0x000fe20000000a00 */
[----:B------:R-:W-:Y:S01]  /*1c950*/  IMAD.MOV.U32 R21, RZ, RZ, R4 ;  /* 0x000000ffff157224 */ /* 0x000fe200078e0004 */
[----:B------:R-:W-:Y:S01]  /*1c960*/  ISETP.GE.U32.AND P0, PT, R4, UR4, PT ;  /* 0x0000000404007c0c */ /* 0x000fe2000bf06070 */
[----:B------:R-:W-:-:S05]  /*1c970*/  IMAD.IADD R23, R5, 0x1, R3 ;  /* 0x0000000105177824 */ /* 0x000fca00078e0203 */
[----:B------:R0:W-:Y:S01]  /*1c980*/  STL [R1+0x400], R23 ;  /* 0x0004001701007387 */ /* 0x0001e20000100800 */
[----:B------:R-:W-:-:S03]  /*1c990*/  ISETP.GE.U32.AND.EX P0, PT, R23, UR5, PT, P0 ;  /* 0x0000000517007c0c */ /* 0x000fc6000bf06100 */
[----:B------:R0:W-:Y:S10]  /*1c9a0*/  STL [R1+0x404], R21 ;  /* 0x0004041501007387 */ /* 0x0001f40000100800 */
[----:B0-----:R-:W-:Y:S05]  /*1c9b0*/  @P0 BRA `(.L_x_296) ;  /* 0x0000000400780947 */ /* 0x001fea0003800000 */
[----:B---3--:R-:W0:Y:S01]  /*1c9c0*/  S2R R17, SR_CTAID.X ;  /* 0x0000000000117919 */ /* 0x008e220000002500 */
[----:B------:R-:W1:Y:S01]  /*1c9d0*/  LDC.64 R10, c[0x0][0x628] ;  /* 0x00018a00ff0a7b82 */ /* 0x000e620000000a00 */
[----:B------:R-:W-:Y:S01]  /*1c9e0*/  ULDC UR4, c[0x0][0x150] ;  /* 0x0000540000047ab9 */ /* 0x000fe20000000800 */
[----:B------:R-:W-:Y:S01]  /*1c9f0*/  IMAD.MOV.U32 R8, RZ, RZ, R21 ;  /* 0x000000ffff087224 */ /* 0x000fe200078e0015 */
[----:B------:R-:W2:Y:S01]  /*1ca00*/  S2R R19, SR_CTAID.Y ;  /* 0x0000000000137919 */ /* 0x000ea20000002600 */
[----:B------:R-:W-:-:S04]  /*1ca10*/  IMAD.MOV.U32 R9, RZ, RZ, R23 ;  /* 0x000000ffff097224 */ /* 0x000fc800078e0017 */
[----:B------:R-:W3:Y:S08]  /*1ca20*/  LDC R20, c[0x0][0x144] ;  /* 0x00005100ff147b82 */ /* 0x000ef00000000800 */
[----:B------:R-:W2:Y:S08]  /*1ca30*/  LDC R12, c[0x0][0x630] ;  /* 0x00018c00ff0c7b82 */ /* 0x000eb00000000800 */
[----:B----4-:R-:W4:Y:S01]  /*1ca40*/  LDC.64 R14, c[0x0][0x620] ;  /* 0x00018800ff0e7b82 */ /* 0x010f220000000a00 */
[----:B-1----:R-:W-:-:S04]  /*1ca50*/  ISETP.NE.U32.AND P0, PT, R10, RZ, PT ;  /* 0x000000ff0a00720c */ /* 0x002fc80003f05070 */
[----:B------:R-:W-:Y:S02]  /*1ca60*/  ISETP.NE.AND.EX P0, PT, R11, RZ, PT, P0 ;  /* 0x000000ff0b00720c */ /* 0x000fe40003f05300 */
[----:B0-----:R-:W-:-:S05]  /*1ca70*/  I2FP.F32.U32 R0, R17 ;  /* 0x0000001100007245 */ /* 0x001fca0000201000 */
[----:B------:R-:W-:-:S04]  /*1ca80*/  FMUL R0, R0, UR4 ;  /* 0x0000000400007c20 */ /* 0x000fc80008400000 */
[----:B------:R0:W1:Y:S02]  /*1ca90*/  F2I.U32.TRUNC.NTZ R18, R0 ;  /* 0x0000000000127305 */ /* 0x000064000020f000 */
[----:B--23--:R-:W-:Y:S05]  /*1caa0*/  @!P0 BRA `(.L_x_297) ;  /* 0x0000000000288947 */ /* 0x00cfea0003800000 */
[----:B0-----:R-:W0:Y:S02]  /*1cab0*/  LDC R0, c[0x0][0x634] ;  /* 0x00018d00ff007b82 */ /* 0x001e240000000800 */
        /* <DEDUP_REMOVED lines=9> */
.L_x_297:
[-CC-:B------:R-:W-:Y:S01]  /*1cb50*/  SHF.R.U64 R27, R8, R12.reuse, R9.reuse ;  /* 0x0000000c081b7219 */ /* 0x180fe20000001209 */
[----:B------:R-:W2:Y:S01]  /*1cb60*/  LDC.64 R24, c[0x0][0x640] ;  /* 0x00019000ff187b82 */ /* 0x000ea20000000a00 */
[----:B0-----:R-:W-:Y:S01]  /*1cb70*/  SHF.R.U32.HI R0, RZ, R12, R9 ;  /* 0x0000000cff007219 */ /* 0x001fe20000011609 */
[----:B------:R-:W-:Y:S01]  /*1cb80*/  IMAD.MOV.U32 R4, RZ, RZ, R21 ;  /* 0x000000ffff047224 */ /* 0x000fe200078e0015 */
[----:B------:R-:W-:Y:S01]  /*1cb90*/  IADD3 R3, P0, RZ, -R27, RZ ;  /* 0x8000001bff037210 */ /* 0x000fe20007f1e0ff */
[----:B-1----:R-:W-:Y:S01]  /*1cba0*/  IMAD.MOV R18, RZ, RZ, -R18 ;  /* 0x000000ffff127224 */ /* 0x002fe200078e0a12 */
[----:B------:R-:W-:Y:S01]  /*1cbb0*/  ULDC UR4, c[0x0][0x154] ;  /* 0x0000550000047ab9 */ /* 0x000fe20000000800 */
[----:B------:R-:W-:Y:S02]  /*1cbc0*/  IMAD.MOV.U32 R7, RZ, RZ, 0x1 ;  /* 0x00000001ff077424 */ /* 0x000fe400078e00ff */
[----:B------:R-:W0:Y:S01]  /*1cbd0*/  LDC R6, c[0x0][0x618] ;  /* 0x00018600ff067b82 */ /* 0x000e220000000800 */
[----:B------:R-:W-:-:S02]  /*1cbe0*/  IMAD.X R5, RZ, RZ, ~R0, P0 ;  /* 0x000000ffff057224 */ /* 0x000fc400000e0e00 */
[----:B------:R-:W-:Y:S02]  /*1cbf0*/  IMAD R17, R20, R18, R17 ;  /* 0x0000001214117224 */ /* 0x000fe400078e0211 */
[-C--:B----4-:R-:W-:Y:S02]  /*1cc00*/  IMAD R0, R5, R14.reuse, RZ ;  /* 0x0000000e05007224 */ /* 0x090fe400078e02ff */
[----:B------:R-:W-:Y:S01]  /*1cc10*/  IMAD.MOV.U32 R5, RZ, RZ, R23 ;  /* 0x000000ffff057224 */ /* 0x000fe200078e0017 */
[----:B------:R-:W1:Y:S01]  /*1cc20*/  LDC R8, c[0x0][0x608] ;  /* 0x00018200ff087b82 */ /* 0x000e620000000800 */
[----:B------:R-:W-:-:S04]  /*1cc30*/  IMAD.WIDE.U32 R4, R3, R14, R4 ;  /* 0x0000000e03047225 */ /* 0x000fc800078e0004 */
[----:B------:R-:W-:-:S03]  /*1cc40*/  IMAD R3, R3, R15, R0 ;  /* 0x0000000f03037224 */ /* 0x000fc600078e0200 */
[----:B------:R-:W3:Y:S01]  /*1cc50*/  LDC R22, c[0x0][0x658] ;  /* 0x00019600ff167b82 */ /* 0x000ee20000000800 */
[----:B------:R-:W-:Y:S01]  /*1cc60*/  I2FP.F32.U32 R0, R19 ;  /* 0x0000001300007245 */ /* 0x000fe20000201000 */
[----:B------:R-:W-:Y:S01]  /*1cc70*/  IMAD.IADD R3, R5, 0x1, R3 ;  /* 0x0000000105037824 */ /* 0x000fe200078e0203 */
[----:B--2---:R-:W-:Y:S01]  /*1cc80*/  ISETP.NE.U32.AND P0, PT, R24, RZ, PT ;  /* 0x000000ff1800720c */ /* 0x004fe20003f05070 */
[----:B------:R-:W-:Y:S02]  /*1cc90*/  IMAD.MOV.U32 R5, RZ, RZ, -0x1 ;  /* 0xffffffffff057424 */ /* 0x000fe400078e00ff */
[----:B------:R-:W-:Y:S02]  /*1cca0*/  FMUL R0, R0, UR4 ;  /* 0x0000000400007c20 */ /* 0x000fe40008400000 */
[----:B------:R-:W2:Y:S01]  /*1ccb0*/  LDC R18, c[0x0][0x148] ;  /* 0x00005200ff127b82 */ /* 0x000ea20000000800 */
[----:B0-----:R-:W-:Y:S01]  /*1ccc0*/  SHF.R.U64 R12, R4, R6, R3 ;  /* 0x00000006040c7219 */ /* 0x001fe20000001203 */
[----:B------:R0:W4:Y:S01]  /*1ccd0*/  F2I.U32.TRUNC.NTZ R13, R0 ;  /* 0x00000000000d7305 */ /* 0x000122000020f000 */
[----:B------:R-:W-:-:S02]  /*1cce0*/  ISETP.NE.AND.EX P0, PT, R25, RZ, PT, P0 ;  /* 0x000000ff1900720c */ /* 0x000fc40003f05300 */
[----:B------:R-:W-:-:S03]  /*1ccf0*/  SHF.R.U32.HI R3, RZ, R6, R3 ;  /* 0x00000006ff037219 */ /* 0x000fc60000011603 */
[----:B------:R-:W0:Y:S01]  /*1cd00*/  LDC R15, c[0x0][0x600] ;  /* 0x00018000ff0f7b82 */ /* 0x000e220000000800 */
[-CC-:B-1----:R-:W-:Y:S02]  /*1cd10*/  SHF.R.U64 R10, R12, R8.reuse, R3.reuse ;  /* 0x000000080c0a7219 */ /* 0x182fe40000001203 */
[----:B------:R-:W-:-:S05]  /*1cd20*/  SHF.R.U32.HI R3, RZ, R8, R3 ;  /* 0x00000008ff037219 */ /* 0x000fca0000011603 */
[----:B------:R-:W1:Y:S01]  /*1cd30*/  LDC R20, c[0x0][0x648] ;  /* 0x00019200ff147b82 */ /* 0x000e620000000800 */
[-C--:B---3--:R-:W-:Y:S02]  /*1cd40*/  SHF.L.U32 R4, R5, R22.reuse, RZ ;  /* 0x0000001605047219 */ /* 0x088fe400000006ff */
[-CC-:B------:R-:W-:Y:S02]  /*1cd50*/  SHF.R.U64 R14, R10, R22.reuse, R3.reuse ;  /* 0x000000160a0e7219 */ /* 0x180fe40000001203 */
[----:B------:R-:W-:Y:S02]  /*1cd60*/  SHF.R.U32.HI R5, RZ, R22, R3 ;  /* 0x00000016ff057219 */ /* 0x000fe40000011603 */
[----:B------:R-:W-:Y:S01]  /*1cd70*/  LOP3.LUT R21, RZ, R4, RZ, 0x33, !PT ;  /* 0x00000004ff157212 */ /* 0x000fe200078e33ff */
[----:B------:R-:W3:Y:S01]  /*1cd80*/  LDC R23, c[0x0][0x638] ;  /* 0x00018e00ff177b82 */ /* 0x000ee20000000800 */
[----:B------:R-:W-:Y:S01]  /*1cd90*/  SHF.L.U32 R22, R7, R22, RZ ;  /* 0x0000001607167219 */ /* 0x000fe200000006ff */
[----:B------:R-:W-:-:S06]  /*1cda0*/  IMAD.MOV.U32 R4, RZ, RZ, R14 ;  /* 0x000000ffff047224 */ /* 0x000fcc00078e000e */
[----:B------:R-:W0:Y:S01]  /*1cdb0*/  LDC R26, c[0x0][0x610] ;  /* 0x00018400ff1a7b82 */ /* 0x000e220000000800 */
[----:B----4-:R-:W-:Y:S05]  /*1cdc0*/  @!P0 BRA `(.L_x_298) ;  /* 0x0000000000288947 */ /* 0x010fea0003800000 */
[----:B------:R-:W4:Y:S02]  /*1cdd0*/  LDC R3, c[0x0][0x64c] ;  /* 0x00019300ff037b82 */ /* 0x000f240000000800 */
[----:B----4-:R-:W-:-:S05]  /*1cde0*/  IADD3 R3, P0, R14, R3, RZ ;  /* 0x000000030e037210 */ /* 0x010fca0007f1e0ff */
        /* <DEDUP_REMOVED lines=8> */
.L_x_298:
[----:B------:R-:W4:Y:S01]  /*1ce70*/  LDC R3, c[0x0][0x65c] ;  /* 0x00019700ff037b82 */ /* 0x000f220000000800 */
[----:B01----:R-:W-:Y:S01]  /*1ce80*/  SHF.R.U64 R0, R4, R20, R5 ;  /* 0x0000001404007219 */ /* 0x003fe20000001205 */
[----:B------:R-:W-:Y:S01]  /*1ce90*/  VIADD R7, R15, 0xffffffff ;  /* 0xffffffff0f077836 */ /* 0x000fe20000000000 */
[----:B------:R-:W-:Y:S01]  /*1cea0*/  LOP3.LUT R5, R10, R21, RZ, 0xc0, !PT ;  /* 0x000000150a057212 */ /* 0x000fe200078ec0ff */
[----:B------:R-:W-:Y:S01]  /*1ceb0*/  IMAD.MOV R13, RZ, RZ, -R13 ;  /* 0x000000ffff0d7224 */ /* 0x000fe200078e0a0d */
[----:B------:R-:W-:Y:S02]  /*1cec0*/  R2UR UR45, R27 ;  /* 0x000000001b2d72ca */ /* 0x000fe400000e0000 */
[----:B------:R-:W-:Y:S02]  /*1ced0*/  LOP3.LUT R12, R12, R7, RZ, 0xc0, !PT ;  /* 0x000000070c0c7212 */ /* 0x000fe400078ec0ff */
[----:B----4-:R-:W-:Y:S01]  /*1cee0*/  ISETP.NE.AND P0, PT, R3, 0x1, PT ;  /* 0x000000010300780c */ /* 0x010fe20003f05270 */
[----:B------:R-:W-:-:S02]  /*1cef0*/  IMAD.MOV R3, RZ, RZ, -R0 ;  /* 0x000000ffff037224 */ /* 0x000fc400078e0a00 */
[----:B------:R-:W-:Y:S02]  /*1cf00*/  IMAD R0, R22, R0, R5 ;  /* 0x0000000016007224 */ /* 0x000fe400078e0205 */
[----:B---3--:R-:W-:-:S04]  /*1cf10*/  IMAD R3, R3, R23, R14 ;  /* 0x0000001703037224 */ /* 0x008fc800078e020e */
[----:B------:R-:W-:-:S04]  /*1cf20*/  IMAD R3, R3, R15, R12 ;  /* 0x0000000f03037224 */ /* 0x000fc800078e020c */
[----:B--2---:R-:W-:-:S04]  /*1cf30*/  @P0 IMAD R17, R18, R13, R19 ;  /* 0x0000000d12110224 */ /* 0x004fc800078e0213 */
[----:B------:R-:W-:-:S05]  /*1cf40*/  IMAD R0, R0, R26, R17 ;  /* 0x0000001a00007224 */ /* 0x000fca00078e0211 */
[----:B------:R-:W-:Y:S02]  /*1cf50*/  SEL R4, R3, R0, !P0 ;  /* 0x0000000003047207 */ /* 0x000fe40004000000 */
[----:B------:R-:W-:Y:S02]  /*1cf60*/  SEL R0, R0, R3, !P0 ;  /* 0x0000000300007207 */ /* 0x000fe40004000000 */
[----:B------:R-:W-:Y:S02]  /*1cf70*/  R2UR UR42, R4 ;  /* 0x00000000042a72ca */ /* 0x000fe400000e0000 */
[----:B------:R-:W-:Y:S01]  /*1cf80*/  R2UR UR41, R0 ;  /* 0x00000000002972ca */ /* 0x000fe200000e0000 */
[----:B------:R-:W-:-:S14]  /*1cf90*/  IMAD.MOV.U32 R0, RZ, RZ, 0x1 ;  /* 0x00000001ff007424 */ /* 0x000fdc00078e00ff */
.L_x_296:
[----:B------:R-:W-:-:S13]  /*1cfa0*/  LOP3.LUT P0, RZ, R0, 0xff, RZ, 0xc0, !PT ;  /* 0x000000ff00ff7812 */ /* 0x000fda000780c0ff */
[----:B------:R-:W-:Y:S05]  /*1cfb0*/  @P0 BRA `(.L_x_299) ;  /* 0xfffffe40004c0947 */ /* 0x000fea000383ffff */
[----:B------:R-:W-:Y:S05]  /*1cfc0*/  EXIT ;  /* 0x000000000000794d */ /* 0x000fea0003800000 */
.L_x_4:
[----:B------:R-:W2:Y:S01]  /*1cfd0*/  LDL R17, [R1+0x404] ;  /* 0x0004040001117983 */ /* 0x000ea20000100800 */
[----:B------:R-:W-:-:S03]  /*1cfe0*/  ULDC.64 UR4, c[0x0][0x650] ;  /* 0x0001940000047ab9 */ /* 0x000fc60000000a00 */
[----:B------:R-:W3:Y:S01]  /*1cff0*/  LDL R18, [R1+0x400] ;  /* 0x0004000001127983 */ /* 0x000ee20000100800 */
[----:B------:R-:W-:Y:S01]  /*1d000*/  PRMT R6, RZ, 0x7610, R6 ;  /* 0x00007610ff067816 */ /* 0x000fe20000000006 */
[----:B------:R-:W-:Y:S02]  /*1d010*/  IMAD.MOV.U32 R3, RZ, RZ, -0x1 ;  /* 0xffffffffff037424 */ /* 0x000fe400078e00ff */
[----:B------:R-:W-:Y:S02]  /*1d020*/  IMAD.MOV.U32 R2, RZ, RZ, -0x1 ;  /* 0xffffffffff027424 */ /* 0x000fe400078e00ff */
[----:B------:R-:W-:Y:S01]  /*1d030*/  IMAD.MOV.U32 R10, RZ, RZ, -0x1 ;  /* 0xffffffffff0a7424 */ /* 0x000fe200078e00ff */
[----:B--2---:R-:W-:-:S04]  /*1d040*/  ISETP.GE.U32.AND P0, PT, R17, UR4, PT ;  /* 0x0000000411007c0c */ /* 0x004fc8000bf06070 */
[----:B---3--:R-:W-:-:S13]  /*1d050*/  ISETP.GE.U32.AND.EX P0, PT, R18, UR5, PT, P0 ;  /* 0x0000000512007c0c */ /* 0x008fda000bf06100 */
        /* <DEDUP_REMOVED lines=19> */
.L_x_301:
[--C-:B------:R-:W-:Y:S01]  /*1d190*/  SHF.R.U64 R10, R8, R12, R9.reuse ;  /* 0x0000000c080a7219 */ /* 0x100fe20000001209 */
[----:B------:R-:W-:Y:S01]  /*1d1a0*/  IMAD.MOV.U32 R3, RZ, RZ, R18 ;  /* 0x000000ffff037224 */ /* 0x000fe200078e0012 */
[----:B------:R-:W-:Y:S01]  /*1d1b0*/  I2FP.F32.U32 R6, R4 ;  /* 0x0000000400067245 */ /* 0x000fe20000201000 */
[----:B------:R-:W0:Y:S01]  /*1d1c0*/  LDC R16, c[0x0][0x618] ;  /* 0x00018600ff107b82 */ /* 0x000e220000000800 */
[----:B------:R-:W-:Y:S01]  /*1d1d0*/  SHF.R.U32.HI R2, RZ, R12, R9 ;  /* 0x0000000cff027219 */ /* 0x000fe20000011609 */
[----:B------:R-:W-:Y:S01]  /*1d1e0*/  ULDC UR4, c[0x0][0x150] ;  /* 0x0000540000047ab9 */ /* 0x000fe20000000800 */
[----:B------:R-:W-:Y:S01]  /*1d1f0*/  IADD3 R5, P0, RZ, -R10, RZ ;  /* 0x8000000aff057210 */ /* 0x000fe20007f1e0ff */
[----:B------:R-:W-:Y:S01]  /*1d200*/  FMUL R9, R6, UR4 ;  /* 0x0000000406097c20 */ /* 0x000fe20008400000 */
[----:B------:R-:W-:-:S03]  /*1d210*/  ULDC UR4, c[0x0][0x154] ;  /* 0x0000550000047ab9 */ /* 0x000fc60000000800 */
[----:B------:R-:W1:Y:S01]  /*1d220*/  LDC.64 R18, c[0x0][0x640] ;  /* 0x00019000ff127b82 */ /* 0x000e620000000a00 */
[----:B------:R-:W-:Y:S01]  /*1d230*/  IMAD.X R7, RZ, RZ, ~R2, P0 ;  /* 0x000000ffff077224 */ /* 0x000fe200000e0e02 */
[----:B------:R-:W2:Y:S01]  /*1d240*/  F2I.U32.TRUNC.NTZ R9, R9 ;  /* 0x0000000900097305 */ /* 0x000ea2000020f000 */
[----:B------:R-:W-:Y:S02]  /*1d250*/  IMAD.MOV.U32 R2, RZ, RZ, R17 ;  /* 0x000000ffff027224 */ /* 0x000fe400078e0011 */
[-C--:B------:R-:W-:Y:S02]  /*1d260*/  IMAD R6, R7, R14.reuse, RZ ;  /* 0x0000000e07067224 */ /* 0x080fe400078e02ff */
[C---:B------:R-:W-:Y:S01]  /*1d270*/  IMAD.WIDE.U32 R2, R5.reuse, R14, R2 ;  /* 0x0000000e05027225 */ /* 0x040fe200078e0002 */
[----:B------:R-:W3:Y:S03]  /*1d280*/  LDC R11, c[0x0][0x144] ;  /* 0x00005100ff0b7b82 */ /* 0x000ee60000000800 */
[----:B------:R-:W-:-:S02]  /*1d290*/  IMAD R5, R5, R15, R6 ;  /* 0x0000000f05057224 */ /* 0x000fc400078e0206 */
[----:B------:R-:W-:Y:S02]  /*1d2a0*/  IMAD.MOV.U32 R6, RZ, RZ, -0x1 ;  /* 0xffffffffff067424 */ /* 0x000fe400078e00ff */
[----:B------:R-:W-:Y:S01]  /*1d2b0*/  IMAD.IADD R3, R3, 0x1, R5 ;  /* 0x0000000103037824 */ /* 0x000fe200078e0205 */
[----:B------:R-:W4:Y:S01]  /*1d2c0*/  LDC R12, c[0x0][0x608] ;  /* 0x00018200ff0c7b82 */ /* 0x000f220000000800 */
[----:B------:R-:W-:-:S03]  /*1d2d0*/  I2FP.F32.U32 R5, R0 ;  /* 0x0000000000057245 */ /* 0x000fc60000201000 */
[-C--:B0-----:R-:W-:Y:S01]  /*1d2e0*/  SHF.R.U64 R8, R2, R16.reuse, R3 ;  /* 0x0000001002087219 */ /* 0x081fe20000001203 */
[----:B--2---:R-:W-:Y:S01]  /*1d2f0*/  IMAD.MOV R2, RZ, RZ, -R9 ;  /* 0x000000ffff027224 */ /* 0x004fe200078e0a09 */
[----:B------:R-:W-:Y:S01]  /*1d300*/  SHF.R.U32.HI R3, RZ, R16, R3 ;  /* 0x00000010ff037219 */ /* 0x000fe20000011603 */
[----:B------:R-:W-:Y:S01]  /*1d310*/  FMUL R5, R5, UR4 ;  /* 0x0000000405057c20 */ /* 0x000fe20008400000 */
[----:B------:R-:W0:Y:S01]  /*1d320*/  LDC R7, c[0x0][0x658] ;  /* 0x00019600ff077b82 */ /* 0x000e220000000800 */
[----:B-1----:R-:W-:-:S04]  /*1d330*/  ISETP.NE.U32.AND P0, PT, R18, RZ, PT ;  /* 0x000000ff1200720c */ /* 0x002fc80003f05070 */
[----:B------:R-:W-:-:S03]  /*1d340*/  ISETP.NE.AND.EX P0, PT, R19, RZ, PT, P0 ;  /* 0x000000ff1300720c */ /* 0x000fc60003f05300 */
[----:B------:R-:W1:Y:S01]  /*1d350*/  LDC R15, c[0x0][0x148] ;  /* 0x00005200ff0f7b82 */ /* 0x000e620000000800 */
[----:B---3--:R-:W-:Y:S02]  /*1d360*/  IMAD R16, R11, R2, R4 ;  /* 0x000000020b107224 */ /* 0x008fe400078e0204 */
[----:B------:R-:W-:-:S05]  /*1d370*/  IMAD.MOV.U32 R4, RZ, RZ, 0x1 ;  /* 0x00000001ff047424 */ /* 0x000fca00078e00ff */
[----:B------:R-:W2:Y:S01]  /*1d380*/  LDC R14, c[0x0][0x600] ;  /* 0x00018000ff0e7b82 */ /* 0x000ea20000000800 */
[-CC-:B----4-:R-:W-:Y:S02]  /*1d390*/  SHF.R.U64 R11, R8, R12.reuse, R3.reuse ;  /* 0x0000000c080b7219 */ /* 0x190fe40000001203 */
[----:B------:R-:W-:Y:S02]  /*1d3a0*/  SHF.R.U32.HI R2, RZ, R12, R3 ;  /* 0x0000000cff027219 */ /* 0x000fe40000011603 */
[----:B------:R3:W4:Y:S03]  /*1d3b0*/  F2I.U32.TRUNC.NTZ R12, R5 ;  /* 0x00000005000c7305 */ /* 0x000726000020f000 */
[----:B------:R-:W1:Y:S01]  /*1d3c0*/  LDC R17, c[0x0][0x648] ;  /* 0x00019200ff117b82 */ /* 0x000e620000000800 */
[-C--:B0-----:R-:W-:Y:S02]  /*1d3d0*/  SHF.R.U64 R13, R11, R7.reuse, R2 ;  /* 0x000000070b0d7219 */ /* 0x081fe40000001202 */
[----:B------:R-:W-:-:S02]  /*1d3e0*/  SHF.L.U32 R6, R6, R7, RZ ;  /* 0x0000000706067219 */ /* 0x000fc400000006ff */
[-C--:B------:R-:W-:Y:S01]  /*1d3f0*/  SHF.R.U32.HI R3, RZ, R7.reuse, R2 ;  /* 0x00000007ff037219 */ /* 0x080fe20000011602 */
[----:B------:R-:W-:Y:S01]  /*1d400*/  IMAD.MOV.U32 R2, RZ, RZ, R13 ;  /* 0x000000ffff027224 */ /* 0x000fe200078e000d */
[----:B------:R-:W-:Y:S01]  /*1d410*/  SHF.L.U32 R21, R4, R7, RZ ;  /* 0x0000000704157219 */ /* 0x000fe200000006ff */
[----:B------:R-:W0:Y:S01]  /*1d420*/  LDC R20, c[0x0][0x638] ;  /* 0x00018e00ff147b82 */ /* 0x000e220000000800 */
[----:B------:R-:W-:-:S07]  /*1d430*/  LOP3.LUT R22, RZ, R6, RZ, 0x33, !PT ;  /* 0x00000006ff167212 */ /* 0x000fce00078e33ff */
[----:B------:R-:W0:Y:S01]  /*1d440*/  LDC R23, c[0x0][0x610] ;  /* 0x00018400ff177b82 */ /* 0x000e220000000800 */
[----:B---34-:R-:W-:Y:S05]  /*1d450*/  @!P0 BRA `(.L_x_302) ;  /* 0x0000000000288947 */ /* 0x018fea0003800000 */
        /* <DEDUP_REMOVED lines=10> */
.L_x_302:
[----:B------:R-:W3:Y:S01]  /*1d500*/  LDC R4, c[0x0][0x65c] ;  /* 0x00019700ff047b82 */ /* 0x000ee20000000800 */
[----:B-1----:R-:W-:Y:S01]  /*1d510*/  SHF.R.U64 R3, R2, R17, R3 ;  /* 0x0000001102037219 */ /* 0x002fe20000001203 */
[----:B--2---:R-:W-:Y:S01]  /*1d520*/  VIADD R5, R14, 0xffffffff ;  /* 0xffffffff0e057836 */ /* 0x004fe20000000000 */
[----:B------:R-:W-:Y:S01]  /*1d530*/  LOP3.LUT R2, R11, R22, RZ, 0xc0, !PT ;  /* 0x000000160b027212 */ /* 0x000fe200078ec0ff */
[----:B------:R-:W-:Y:S02]  /*1d540*/  IMAD.MOV R12, RZ, RZ, -R12 ;  /* 0x000000ffff0c7224 */ /* 0x000fe400078e0a0c */
[----:B------:R-:W-:Y:S01]  /*1d550*/  IMAD.MOV.U32 R6, RZ, RZ, 0x1 ;  /* 0x00000001ff067424 */ /* 0x000fe200078e00ff */
[----:B------:R-:W-:Y:S02]  /*1d560*/  LOP3.LUT R5, R8, R5, RZ, 0xc0, !PT ;  /* 0x0000000508057212 */ /* 0x000fe400078ec0ff */
[----:B---3--:R-:W-:Y:S01]  /*1d570*/  ISETP.NE.AND P0, PT, R4, 0x1, PT ;  /* 0x000000010400780c */ /* 0x008fe20003f05270 */
[----:B------:R-:W-:-:S02]  /*1d580*/  IMAD.MOV R4, RZ, RZ, -R3 ;  /* 0x000000ffff047224 */ /* 0x000fc400078e0a03 */
[----:B------:R-:W-:-:S10]  /*1d590*/  IMAD R3, R21, R3, R2 ;  /* 0x0000000315037224 */ /* 0x000fd400078e0202 */
[----:B------:R-:W-:Y:S02]  /*1d5a0*/  @P0 IMAD R16, R15, R12, R0 ;  /* 0x0000000c0f100224 */ /* 0x000fe400078e0200 */
[----:B0-----:R-:W-:Y:S02]  /*1d5b0*/  IMAD R0, R4, R20, R13 ;  /* 0x0000001404007224 */ /* 0x001fe400078e020d */
[----:B------:R-:W-:Y:S02]  /*1d5c0*/  IMAD R3, R3, R23, R16 ;  /* 0x0000001703037224 */ /* 0x000fe400078e0210 */
[----:B------:R-:W-:-:S05]  /*1d5d0*/  IMAD R0, R0, R14, R5 ;  /* 0x0000000e00007224 */ /* 0x000fca00078e0205 */
[----:B------:R-:W-:Y:S02]  /*1d5e0*/  SEL R2, R0, R3, !P0 ;  /* 0x0000000300027207 */ /* 0x000fe40004000000 */
[----:B------:R-:W-:-:S07]  /*1d5f0*/  SEL R3, R3, R0, !P0 ;  /* 0x0000000003037207 */ /* 0x000fce0004000000 */
.L_x_300:
[----:B------:R-:W-:-:S08]  /*1d600*/  NOP ;  /* 0x0000000000007918 */ /* 0x000fd00000000000 */
[----:B------:R-:W0:-:S00]  /*1d610*/  USETMAXREG.DEALLOC.CTAPOOL 0x18 ;  /* 0x00000018000079c8 */ /* 0x000e0000080e0500 */
[----:B------:R-:W-:-:S13]  /*1d620*/  ISETP.NE.AND P0, PT, RZ, UR8, PT ;  /* 0x00000008ff007c0c */ /* 0x000fda000bf05270 */
[----:B------:R-:W-:Y:S05]  /*1d630*/  @P0 EXIT ;  /* 0x000000000000094d */ /* 0x000fea0003800000 */
[----:B0-----:R-:W-:Y:S01]  /*1d640*/  LOP3.LUT P0, RZ, R6, 0xff, RZ, 0xc0, !PT ;  /* 0x000000ff06ff7812 */ /* 0x001fe2000780c0ff */
[----:B------:R-:W-:Y:S02]  /*1d650*/  IMAD.MOV.U32 R0, RZ, RZ, 0x1 ;  /* 0x00000001ff007424 */ /* 0x000fe400078e00ff */
[----:B------:R-:W-:-:S10]  /*1d660*/  IMAD.MOV.U32 R7, RZ, RZ, RZ ;  /* 0x000000ffff077224 */ /* 0x000fd400078e00ff */
[----:B------:R-:W-:Y:S05]  /*1d670*/  @!P0 BRA `(.L_x_303) ;  /* 0x0000000c00548947 */ /* 0x000fea0003800000 */
[----:B------:R-:W0:Y:S01]  /*1d680*/  LDC R0, c[0x0][0x28c] ;  /* 0x0000a300ff007b82 */ /* 0x000e220000000800 */
[----:B------:R-:W1:Y:S01]  /*1d690*/  S2R R4, SR_TID.X ;  /* 0x0000000000047919 */ /* 0x000e620000002100 */
[----:B------:R-:W-:Y:S01]  /*1d6a0*/  ULDC UR5, c[0x0][0x658] ;  /* 0x0001960000057ab9 */ /* 0x000fe20000000800 */
[----:B------:R-:W-:Y:S01]  /*1d6b0*/  UMOV UR7, 0xffffffff ;  /* 0xffffffff00077882 */ /* 0x000fe20000000000 */
[----:B------:R-:W-:Y:S01]  /*1d6c0*/  ULDC UR6, c[0x0][0xc] ;  /* 0x0000030000067ab9 */ /* 0x000fe20000000800 */
[----:B------:R-:W-:Y:S01]  /*1d6d0*/  USHF.L.U32 UR8, UR7, UR5, URZ ;  /* 0x0000000507087299 */ /* 0x000fe2000800063f */
[----:B------:R-:W-:Y:S01]  /*1d6e0*/  BSSY B0, `(.L_x_303) ;  /* 0x00000ce000007945 */ /* 0x000fe20003800000 */
[----:B------:R-:W-:Y:S01]  /*1d6f0*/  UMOV UR9, 0x1 ;  /* 0x0000000100097882 */ /* 0x000fe20000000000 */
[----:B------:R-:W-:Y:S01]  /*1d700*/  ULDC UR7, c[0x0][0x10] ;  /* 0x0000040000077ab9 */ /* 0x000fe20000000800 */
[----:B------:R-:W-:Y:S01]  /*1d710*/  USHF.L.U32 UR18, UR9, UR5, URZ ;  /* 0x0000000509127299 */ /* 0x000fe2000800063f */
[----:B------:R-:W-:Y:S01]  /*1d720*/  IMAD.MOV.U32 R9, RZ, RZ, 0x1 ;  /* 0x00000001ff097424 */ /* 0x000fe200078e00ff */
[----:B------:R-:W-:Y:S01]  /*1d730*/  UIMAD.WIDE.U32 UR6, UR6, UR7, URZ ;  /* 0x00000007060672a5 */ /* 0x000fe2000f8e003f */
[----:B------:R-:W-:Y:S01]  /*1d740*/  IMAD.MOV.U32 R7, RZ, RZ, RZ ;  /* 0x000000ffff077224 */ /* 0x000fe200078e00ff */
[----:B------:R-:W-:Y:S01]  /*1d750*/  ULDC UR5, c[0x0][0x14] ;  /* 0x0000050000057ab9 */ /* 0x000fe20000000800 */
[----:B------:R-:W-:Y:S01]  /*1d760*/  ULDC UR4, c[0x0][0x600] ;  /* 0x0001800000047ab9 */ /* 0x000fe20000000800 */
[----:B------:R-:W-:-:S02]  /*1d770*/  UIMAD.WIDE.U32 UR20, UR6, UR5, URZ ;  /* 0x00000005061472a5 */ /* 0x000fc4000f8e003f */
[----:B------:R-:W-:Y:S02]  /*1d780*/  UIMAD UR13, UR7, UR5, URZ ;  /* 0x00000005070d72a4 */ /* 0x000fe4000f8e023f */
[----:B------:R-:W-:Y:S02]  /*1d790*/  ULOP3.LUT UR24, UR40, 0x2, URZ, 0xfc, !UPT ;  /* 0x0000000228187892 */ /* 0x000fe4000f8efc3f */
[----:B------:R-:W-:Y:S02]  /*1d7a0*/  UIADD3 UR4, UR4, -0x1, URZ ;  /* 0xffffffff04047890 */ /* 0x000fe4000fffe03f */
[----:B------:R-:W-:Y:S01]  /*1d7b0*/  ULOP3.LUT UR17, URZ, UR8, URZ, 0x33, !UPT ;  /* 0x000000083f117292 */ /* 0x000fe2000f8e333f */
[----:B0-----:R-:W-:Y:S01]  /*1d7c0*/  VIADD R0, R0, 0xf ;  /* 0x0000000f00007836 */ /* 0x001fe20000000000 */
[----:B------:R-:W-:Y:S01]  /*1d7d0*/  UIADD3 UR13, UR21, UR13, URZ ;  /* 0x0000000d150d7290 */ /* 0x000fe2000fffe03f */
[----:B------:R-:W-:-:S03]  /*1d7e0*/  ULDC.64 UR22, c[0x0][0x198] ;  /* 0x0000660000167ab9 */ /* 0x000fc60000000a00 */
[----:B------:R-:W-:-:S04]  /*1d7f0*/  SHF.R.S32.HI R5, RZ, 0x1f, R0 ;  /* 0x0000001fff057819 */ /* 0x000fc80000011400 */
[----:B------:R-:W-:Y:S01]  /*1d800*/  LEA.HI R5, R5, R0, RZ, 0x4 ;  /* 0x0000000005057211 */ /* 0x000fe200078f20ff */
[----:B------:R-:W-:Y:S01]  /*1d810*/  IMAD.MOV.U32 R0, RZ, RZ, 0x1 ;  /* 0x00000001ff007424 */ /* 0x000fe200078e00ff */
[C---:B-1----:R-:W-:Y:S02]  /*1d820*/  LOP3.LUT P2, RZ, R4.reuse, 0x7f, RZ, 0xc0, !PT ;  /* 0x0000007f04ff7812 */ /* 0x042fe4000784c0ff */
[----:B------:R-:W-:Y:S02]  /*1d830*/  SHF.R.S32.HI R6, RZ, 0x4, R5 ;  /* 0x00000004ff067819 */ /* 0x000fe40000011405 */
[----:B------:R-:W-:-:S03]  /*1d840*/  LOP3.LUT P0, RZ, R4, 0x1f, RZ, 0xc0, !PT ;  /* 0x0000001f04ff7812 */ /* 0x000fc6000780c0ff */
[----:B------:R-:W-:Y:S01]  /*1d850*/  VIADD R16, R6, 0x1 ;  /* 0x0000000106107836 */ /* 0x000fe20000000000 */
[----:B------:R-:W-:-:S13]  /*1d860*/  PLOP3.LUT P0, PT, P0, P2, PT, 0x8a, 0x0 ;  /* 0x000000000000781c */ /* 0x000fda0000705172 */
.L_x_315:
[----:B------:R-:W-:-:S03]  /*1d870*/  UMOV UR5, 0xffffffff ;  /* 0xffffffff00057882 */ /* 0x000fc60000000000 */
[----:B------:R-:W-:Y:S05]  /*1d880*/  BRA.DIV UR5, `(.L_x_304) ;  /* 0x0000001205bc7947 */ /* 0x000fea000b800000 */
[----:B------:R-:W-:-:S13]  /*1d890*/  ELECT P6, URZ, PT ;  /* 0x00000000003f782f */ /* 0x000fda00038c0000 */
.L_x_333:
[----:B------:R-:W0:Y:S01]  /*1d8a0*/  LDC R4, c[0x0][0x28c] ;  /* 0x0000a300ff047b82 */ /* 0x000e220000000800 */
[----:B------:R-:W-:Y:S01]  /*1d8b0*/  BSSY B1, `(.L_x_305) ;  /* 0x0000038000017945 */ /* 0x000fe20003800000 */
[----:B0-----:R-:W-:-:S13]  /*1d8c0*/  ISETP.LT.OR P6, PT, R4, 0x1, !P6 ;  /* 0x000000010400780c */ /* 0x001fda00077c1670 */
[----:B------:R-:W-:Y:S05]  /*1d8d0*/  @P6 BRA `(.L_x_306) ;  /* 0x0000000000d46947 */ /* 0x000fea0003800000 */
[----:B------:R-:W-:Y:S02]  /*1d8e0*/  IMAD.SHL.U32 R2, R2, 0x100, RZ ;  /* 0x0000010002027824 */ /* 0x000fe400078e00ff */
[----:B------:R-:W-:Y:S02]  /*1d8f0*/  IMAD R3, R3, 0x180, RZ ;  /* 0x0000018003037824 */ /* 0x000fe400078e02ff */
[----:B------:R-:W-:Y:S02]  /*1d900*/  IMAD.MOV.U32 R13, RZ, RZ, RZ ;  /* 0x000000ffff0d7224 */ /* 0x000fe400078e00ff */
[----:B------:R-:W-:Y:S02]  /*1d910*/  IMAD.MOV.U32 R4, RZ, RZ, R16 ;  /* 0x000000ffff047224 */ /* 0x000fe400078e0010 */
[----:B------:R-:W-:Y:S02]  /*1d920*/  IMAD.MOV.U32 R5, RZ, RZ, R0 ;  /* 0x000000ffff057224 */ /* 0x000fe400078e0000 */
[----:B------:R-:W-:-:S07]  /*1d930*/  IMAD.MOV.U32 R8, RZ, RZ, R7 ;  /* 0x000000ffff087224 */ /* 0x000fce00078e0007 */
.L_x_310:
[----:B------:R-:W0:Y:S01]  /*1d940*/  S2R R12, SR_CgaCtaId ;  /* 0x00000000000c7919 */ /* 0x000e220000008800 */
[----:B------:R-:W-:-:S04]  /*1d950*/  MOV R11, 0x400 ;  /* 0x00000400000b7802 */ /* 0x000fc80000000f00 */
[----:B0-----:R-:W-:Y:S02]  /*1d960*/  LEA R15, R12, R11, 0x18 ;  /* 0x0000000b0c0f7211 */ /* 0x001fe400078ec0ff */
[----:B------:R-:W-:Y:S01]  /*1d970*/  SHF.L.U32 R11, R5, 0x1f, RZ ;  /* 0x0000001f050b7819 */ /* 0x000fe200000006ff */
[----:B------:R-:W0:Y:S02]  /*1d980*/  @!P2 LDC R12, c[0x0][0x500] ;  /* 0x00014000ff0cab82 */ /* 0x000e240000000800 */
[----:B------:R-:W-:-:S04]  /*1d990*/  IMAD R14, R8, 0x8, R15 ;  /* 0x00000008080e7824 */ /* 0x000fc800078e020f */
[----:B------:R-:W1:Y:S02]  /*1d9a0*/  SYNCS.PHASECHK.TRANS64.TRYWAIT P1, [R14+URZ+0x58], R11 ;  /* 0x0000580b0e0075a7 */ /* 0x000e64000802017f */
[----:B-1----:R-:W-:Y:S05]  /*1d9b0*/  @!P1 BRA `(.L_x_307) ;  /* 0x0000001000909947 */ /* 0x002fea0003800000 */
.L_x_334:
[----:B------:R-:W-:Y:S01]  /*1d9c0*/  UPRMT UR5, UR24, 0x9910, URZ ;  /* 0x0000991018057896 */ /* 0x000fe2000800003f */
[----:B0-----:R0:W-:Y:S03]  /*1d9d0*/  @!P2 SYNCS.ARRIVE.TRANS64 RZ, [R14+URZ], R12 ;  /* 0x0000000c0effa9a7 */ /* 0x0011e6000800003f */
[----:B------:R-:W-:-:S06]  /*1d9e0*/  UISETP.NE.AND UP0, UPT, UR5, 0x2, UPT ;  /* 0x000000020500788c */ /* 0x000fcc000bf05270 */
[----:B------:R-:W-:-:S13]  /*1d9f0*/  PLOP3.LUT P1, PT, PT, PT, UP0, 0x80, 0x0 ;  /* 0x000000000000781c */ /* 0x000fda0003f2f008 */
[----:B0-----:R-:W-:Y:S05]  /*1da00*/  @P1 BRA `(.L_x_308) ;  /* 0x0000000000041947 */ /* 0x001fea0003800000 */
[----:B------:R-:W-:Y:S01]  /*1da10*/  BPT.TRAP 0x1 ;  /* 0x000000040000795c */ /* 0x000fe20000300000 */
.L_x_308:
[----:B------:R-:W-:Y:S05]  /*1da20*/  @P0 BRA `(.L_x_309) ;  /* 0x0000000000040947 */ /* 0x000fea0003800000 */
[----:B------:R-:W-:Y:S01]  /*1da30*/  BPT.TRAP 0x1 ;  /* 0x000000040000795c */ /* 0x000fe20000300000 */
.L_x_309:
[--C-:B-1----:R-:W-:Y:S01]  /*1da40*/  IMAD R11, R8, 0x3000, R15.reuse ;  /* 0x00003000080b7824 */ /* 0x102fe200078e020f */
[----:B------:R-:W-:Y:S01]  /*1da50*/  R2UR UR9, R14 ;  /* 0x000000000e0972ca */ /* 0x000fe200000e0000 */
[----:B------:R-:W-:Y:S01]  /*1da60*/  IMAD R15, R8, 0x2000, R15 ;  /* 0x00002000080f7824 */ /* 0x000fe200078e020f */
[----:B------:R-:W-:Y:S01]  /*1da70*/  UIADD3 UR6, UP0, UR22, 0xf0, URZ ;  /* 0x000000f016067890 */ /* 0x000fe2000ff1e03f */
[----:B------:R-:W-:Y:S01]  /*1da80*/  VIADD R4, R4, 0xffffffff ;  /* 0xffffffff04047836 */ /* 0x000fe20000000000 */
[----:B------:R-:W-:Y:S01]  /*1da90*/  R2UR UR5, R11 ;  /* 0x000000000b0572ca */ /* 0x000fe200000e0000 */
[----:B------:R-:W-:Y:S01]  /*1daa0*/  UIADD3 UR26, UP1, UR22, 0x1f0, URZ ;  /* 0x000001f0161a7890 */ /* 0x000fe2000ff3e03f */
[----:B------:R-:W-:Y:S01]  /*1dab0*/  R2UR UR8, R15 ;  /* 0x000000000f0872ca */ /* 0x000fe200000e0000 */
[----:B------:R-:W-:Y:S01]  /*1dac0*/  UIADD3.X UR7, URZ, UR23, URZ, UP0, !UPT ;  /* 0x000000173f077290 */ /* 0x000fe200087fe43f */
[----:B------:R-:W-:Y:S01]  /*1dad0*/  R2UR UR11, R3 ;  /* 0x00000000030b72ca */ /* 0x000fe200000e0000 */
[----:B------:R-:W-:Y:S01]  /*1dae0*/  VIADD R8, R8, 0x1 ;  /* 0x0000000108087836 */ /* 0x000fe20000000000 */
[C---:B------:R-:W-:Y:S01]  /*1daf0*/  R2UR UR10, R13.reuse ;  /* 0x000000000d0a72ca */ /* 0x040fe200000e0000 */
[----:B------:R-:W-:Y:S01]  /*1db00*/  UIADD3.X UR27, URZ, UR23, URZ, UP1, !UPT ;  /* 0x000000173f1b7290 */ /* 0x000fe20008ffe43f */
[----:B------:R-:W-:Y:S01]  /*1db10*/  R2UR UR12, R10 ;  /* 0x000000000a0c72ca */ /* 0x000fe200000e0000 */
[----:B------:R-:W-:Y:S01]  /*1db20*/  UMOV UR14, 0x0 ;  /* 0x00000000000e7882 */ /* 0x000fe20000000000 */
[----:B------:R-:W-:Y:S01]  /*1db30*/  R2UR UR19, R2 ;  /* 0x00000000021372ca */ /* 0x000fe200000e0000 */
[----:B------:R-:W-:Y:S01]  /*1db40*/  UMOV UR15, 0x10000000 ;  /* 0x10000000000f7882 */ /* 0x000fe20000000000 */
[----:B------:R-:W-:Y:S01]  /*1db50*/  ISETP.GT.AND P3, PT, R4, 0x1, PT ;  /* 0x000000010400780c */ /* 0x000fe20003f64270 */
[----:B------:R-:W-:Y:S01]  /*1db60*/  UIADD3 UR5, UR5, 0x180, URZ ;  /* 0x0000018005057890 */ /* 0x000fe2000fffe03f */
[----:B------:R-:W-:Y:S01]  /*1db70*/  ISETP.NE.AND P1, PT, R8, 0xb, PT ;  /* 0x0000000b0800780c */ /* 0x000fe20003f25270 */
[----:B------:R-:W-:Y:S01]  /*1db80*/  UIADD3 UR16, UR8, 0x21180, URZ ;  /* 0x0002118008107890 */ /* 0x000fe2000fffe03f */
[----:B------:R-:W-:-:S02]  /*1db90*/  VIADD R13, R13, 0x10 ;  /* 0x000000100d0d7836 */ /* 0x000fc40000000000 */
[----:B------:R-:W-:Y:S02]  /*1dba0*/  SEL R12, RZ, 0x1, P1 ;  /* 0x00000001ff0c7807 */ /* 0x000fe40000800000 */
[----:B------:R-:W-:Y:S01]  /*1dbb0*/  UMOV UR8, UR5 ;  /* 0x0000000500087c82 */ /* 0x000fe20008000000 */
[----:B------:R-:W-:Y:S01]  /*1dbc0*/  SEL R8, R8, RZ, P1 ;  /* 0x000000ff08087207 */ /* 0x000fe20000800000 */
[----:B------:R0:W-:Y:S01]  /*1dbd0*/  UTMALDG.3D [UR8], [UR6], desc[UR14] ;  /* 0x00000e08060075b4 */ /* 0x0001e20008011000 */
[----:B------:R-:W-:Y:S01]  /*1dbe0*/  LOP3.LUT R5, R5, R12, RZ, 0x3c, !PT ;  /* 0x0000000c05057212 */ /* 0x000fe200078e3cff */
[----:B0-----:R-:W-:Y:S01]  /*1dbf0*/  UMOV UR8, UR16 ;  /* 0x0000001000087c82 */ /* 0x001fe20008000000 */
[----:B------:R-:W-:Y:S02]  /*1dc00*/  UMOV UR11, UR19 ;  /* 0x00000013000b7c82 */ /* 0x000fe40008000000 */
[----:B------:R0:W-:Y:S02]  /*1dc10*/  UTMALDG.3D [UR8], [UR26], desc[UR14] ;  /* 0x00000e081a0075b4 */ /* 0x0001e40008011000 */
[----:B0-----:R-:W-:Y:S05]  /*1dc20*/  @P3 BRA `(.L_x_310) ;  /* 0xfffffffc00443947 */ /* 0x001fea000383ffff */
.L_x_306:
[----:B------:R-:W-:Y:S05]  /*1dc30*/  BSYNC B1 ;  /* 0x0000000000017941 */ /* 0x000fea0003800000 */
.L_x_305:
[----:B------:R-:W2:Y:S01]  /*1dc40*/  LDL.LU R15, [R1+0x400] ;  /* 0x00040000010f7983 */ /* 0x000ea20000300800 */
[----:B------:R-:W-:Y:S01]  /*1dc50*/  LOP3.LUT P1, RZ, R9, 0xff, RZ, 0xc0, !PT ;  /* 0x000000ff09ff7812 */ /* 0x000fe2000782c0ff */
[C---:B------:R-:W-:Y:S01]  /*1dc60*/  IMAD.IADD R4, R6.reuse, 0x1, R7 ;  /* 0x0000000106047824 */ /* 0x040fe200078e0207 */
[----:B------:R-:W-:Y:S01]  /*1dc70*/  ULDC.64 UR6, c[0x0][0x650] ;  /* 0x0001940000067ab9 */ /* 0x000fe20000000a00 */
[----:B------:R-:W3:Y:S01]  /*1dc80*/  LDL.LU R14, [R1+0x404] ;  /* 0x00040400010e7983 */ /* 0x000ee20000300800 */
[----:B------:R-:W-:Y:S01]  /*1dc90*/  ISETP.GE.U32.AND P3, PT, R6, 0xb, PT ;  /* 0x0000000b0600780c */ /* 0x000fe20003f66070 */
[----:B------:R-:W-:Y:S01]  /*1dca0*/  BSSY B1, `(.L_x_311) ;  /* 0x000006f000017945 */ /* 0x000fe20003800000 */
[----:B------:R-:W-:Y:S01]  /*1dcb0*/  IMAD.MOV.U32 R10, RZ, RZ, -0x1 ;  /* 0xffffffffff0a7424 */ /* 0x000fe200078e00ff */
[----:B------:R-:W-:-:S06]  /*1dcc0*/  PRMT R9, RZ, 0x7610, R9 ;  /* 0x00007610ff097816 */ /* 0x000fcc0000000009 */
[----:B------:R-:W0:Y:S01]  /*1dcd0*/  @P1 S2R R3, SR_CgaCtaId ;  /* 0x0000000000031919 */ /* 0x000e220000008800 */
[----:B------:R-:W-:-:S04]  /*1dce0*/  @P1 MOV R2, 0x400 ;  /* 0x0000040000021802 */ /* 0x000fc80000000f00 */
[----:B0-----:R-:W-:-:S04]  /*1dcf0*/  @P1 LEA R2, R3, R2, 0x18 ;  /* 0x0000000203021211 */ /* 0x001fc800078ec0ff */
[----:B------:R0:W-:Y:S01]  /*1dd00*/  @P1 SYNCS.ARRIVE.TRANS64.A1T0 RZ, [R2+URZ+0xc8], RZ ;  /* 0x0000c8ff02ff19a7 */ /* 0x0001e2000810003f */
[----:B------:R-:W-:-:S04]  /*1dd10*/  ISETP.GT.U32.AND P1, PT, R4, 0xa, PT ;  /* 0x0000000a0400780c */ /* 0x000fc80003f24070 */
[----:B------:R-:W-:Y:S01]  /*1dd20*/  ISETP.LT.U32.AND P1, PT, R6, 0xb, P1 ;  /* 0x0000000b0600780c */ /* 0x000fe20000f21070 */
[----:B0-----:R-:W-:-:S04]  /*1dd30*/  IMAD.WIDE.U32 R2, R4, -0x45d1745d, RZ ;  /* 0xba2e8ba304027825 */ /* 0x001fc800078e00ff */
[----:B------:R-:W-:Y:S01]  /*1dd40*/  IMAD.MOV.U32 R2, RZ, RZ, -0x1 ;  /* 0xffffffffff027424 */ /* 0x000fe200078e00ff */
[----:B------:R-:W-:Y:S02]  /*1dd50*/  SHF.R.U32.HI R5, RZ, 0x3, R3 ;  /* 0x00000003ff057819 */ /* 0x000fe40000011603 */
[----:B------:R-:W-:-:S03]  /*1dd60*/  SEL R3, RZ, 0x1, !P1 ;  /* 0x00000001ff037807 */ /* 0x000fc60004800000 */
[--C-:B------:R-:W-:Y:S01]  /*1dd70*/  IMAD R7, R5, -0xb, R4.reuse ;  /* 0xfffffff505077824 */ /* 0x100fe200078e0204 */
[----:B------:R-:W-:Y:S01]  /*1dd80*/  LOP3.LUT R0, R0, R3, RZ, 0x3c, !PT ;  /* 0x0000000300007212 */ /* 0x000fe200078e3cff */
[----:B------:R-:W-:Y:S01]  /*1dd90*/  IMAD.MOV.U32 R3, RZ, RZ, -0x1 ;  /* 0xffffffffff037424 */ /* 0x000fe200078e00ff */
[----:B------:R-:W-:Y:S02]  /*1dda0*/  PRMT R4, RZ, 0x7610, R4 ;  /* 0x00007610ff047816 */ /* 0x000fe40000000004 */
[----:B------:R-:W-:Y:S02]  /*1ddb0*/  @P3 LOP3.LUT R0, R0, 0x1, R5, 0x78, !PT ;  /* 0x0000000100003812 */ /* 0x000fe400078e7805 */
[----:B---3--:R-:W-:-:S04]  /*1ddc0*/  IADD3 R14, P1, R14, UR20, RZ ;  /* 0x000000140e0e7c10 */ /* 0x008fc8000ff3e0ff */
[----:B--2---:R-:W-:Y:S01]  /*1ddd0*/  IADD3.X R15, R15, UR13, RZ, P1, !PT ;  /* 0x0000000d0f0f7c10 */ /* 0x004fe20008ffe4ff */
[----:B------:R0:W-:Y:S01]  /*1dde0*/  STL [R1+0x404], R14 ;  /* 0x0004040e01007387 */ /* 0x0001e20000100800 */
[----:B------:R-:W-:-:S03]  /*1ddf0*/  ISETP.GE.U32.AND P1, PT, R14, UR6, PT ;  /* 0x000000060e007c0c */ /* 0x000fc6000bf26070 */
[----:B------:R0:W-:Y:S01]  /*1de00*/  STL [R1+0x400], R15 ;  /* 0x0004000f01007387 */ /* 0x0001e20000100800 */
[----:B------:R-:W-:-:S13]  /*1de10*/  ISETP.GE.U32.AND.EX P1, PT, R15, UR7, PT, P1 ;  /* 0x000000070f007c0c */ /* 0x000fda000bf26110 */
[----:B0-----:R-:W-:Y:S05]  /*1de20*/  @P1 BRA `(.L_x_312) ;  /* 0x0000000400581947 */ /* 0x001fea0003800000 */
[----:B------:R-:W0:Y:S01]  /*1de30*/  S2R R8, SR_CTAID.X ;  /* 0x0000000000087919 */ /* 0x000e220000002500 */
[----:B------:R-:W1:Y:S01]  /*1de40*/  LDC R11, c[0x0][0x65c] ;  /* 0x00019700ff0b7b82 */ /* 0x000e620000000800 */
[----:B------:R-:W-:Y:S01]  /*1de50*/  ULDC UR5, c[0x0][0x150] ;  /* 0x0000540000057ab9 */ /* 0x000fe20000000800 */
[----:B------:R-:W-:Y:S01]  /*1de60*/  ULDC.64 UR6, c[0x0][0x628] ;  /* 0x00018a0000067ab9 */ /* 0x000fe20000000a00 */
[----:B------:R-:W2:Y:S01]  /*1de70*/  S2R R5, SR_CTAID.Y ;  /* 0x0000000000057919 */ /* 0x000ea20000002600 */
[----:B------:R-:W-:Y:S01]  /*1de80*/  ISETP.NE.U32.AND P1, PT, RZ, UR6, PT ;  /* 0x00000006ff007c0c */ /* 0x000fe2000bf25070 */
[----:B------:R-:W-:-:S03]  /*1de90*/  ULDC UR8, c[0x0][0x630] ;  /* 0x00018c0000087ab9 */ /* 0x000fc60000000800 */
[----:B------:R-:W3:Y:S01]  /*1dea0*/  LDC R3, c[0x0][0x144] ;  /* 0x00005100ff037b82 */ /* 0x000ee20000000800 */
[----:B------:R-:W-:-:S07]  /*1deb0*/  ISETP.NE.AND.EX P1, PT, RZ, UR7, PT, P1 ;  /* 0x00000007ff007c0c */ /* 0x000fce000bf25310 */
[----:B------:R-:W4:Y:S01]  /*1dec0*/  LDC R12, c[0x0][0x148] ;  /* 0x00005200ff0c7b82 */ /* 0x000f220000000800 */
[----:B-1----:R-:W-:Y:S02]  /*1ded0*/  ISETP.NE.AND P4, PT, R11, 0x1, PT ;  /* 0x000000010b00780c */ /* 0x002fe40003f85270 */
[----:B0-----:R-:W-:Y:S02]  /*1dee0*/  I2FP.F32.U32 R2, R8 ;  /* 0x0000000800027245 */ /* 0x001fe40000201000 */
[----:B--2---:R-:W-:-:S03]  /*1def0*/  I2FP.F32.U32 R4, R5 ;  /* 0x0000000500047245 */ /* 0x004fc60000201000 */
[----:B------:R-:W-:Y:S01]  /*1df00*/  FMUL R2, R2, UR5 ;  /* 0x0000000502027c20 */ /* 0x000fe20008400000 */
[----:B------:R-:W-:Y:S02]  /*1df10*/  ULDC UR5, c[0x0][0x154] ;  /* 0x0000550000057ab9 */ /* 0x000fe40000000800 */
[----:B------:R-:W-:-:S03]  /*1df20*/  FMUL R10, R4, UR5 ;  /* 0x00000005040a7c20 */ /* 0x000fc60008400000 */
[----:B------:R-:W0:Y:S08]  /*1df30*/  F2I.U32.TRUNC.NTZ R2, R2 ;  /* 0x0000000200027305 */ /* 0x000e30000020f000 */
[----:B------:R-:W1:Y:S01]  /*1df40*/  F2I.U32.TRUNC.NTZ R10, R10 ;  /* 0x0000000a000a7305 */ /* 0x000e62000020f000 */
[----:B0-----:R-:W-:Y:S02]  /*1df50*/  IMAD.MOV R4, RZ, RZ, -R2 ;  /* 0x000000ffff047224 */ /* 0x001fe400078e0a02 */
[----:B------:R-:W-:-:S02]  /*1df60*/  IMAD.MOV.U32 R2, RZ, RZ, R14 ;  /* 0x000000ffff027224 */ /* 0x000fc400078e000e */
[----:B---3--:R-:W-:Y:S02]  /*1df70*/  IMAD R8, R3, R4, R8 ;  /* 0x0000000403087224 */ /* 0x008fe400078e0208 */
[----:B-1----:R-:W-:-:S04]  /*1df80*/  IMAD.MOV R3, RZ, RZ, -R10 ;  /* 0x000000ffff037224 */ /* 0x002fc800078e0a0a */
[----:B----4-:R-:W-:Y:S02]  /*1df90*/  @P4 IMAD R8, R12, R3, R5 ;  /* 0x000000030c084224 */ /* 0x010fe400078e0205 */
[----:B------:R-:W-:Y:S01]  /*1dfa0*/  IMAD.MOV.U32 R3, RZ, RZ, R15 ;  /* 0x000000ffff037224 */ /* 0x000fe200078e000f */
[----:B------:R-:W-:Y:S06]  /*1dfb0*/  @!P1 BRA `(.L_x_313) ;  /* 0x0000000000289947 */ /* 0x000fec0003800000 */
[----:B------:R-:W-:Y:S02]  /*1dfc0*/  ULDC UR5, c[0x0][0x634] ;  /* 0x00018d0000057ab9 */ /* 0x000fe40000000800 */
[----:B------:R-:W-:-:S05]  /*1dfd0*/  IADD3 R3, P1, R14, UR5, RZ ;  /* 0x000000050e037c10 */ /* 0x000fca000ff3e0ff */
[----:B------:R-:W-:-:S04]  /*1dfe0*/  IMAD.X R11, RZ, RZ, R15, P1 ;  /* 0x000000ffff0b7224 */ /* 0x000fc800008e060f */
[----:B------:R-:W-:-:S04]  /*1dff0*/  IMAD.WIDE.U32 R4, R11, UR6, RZ ;  /* 0x000000060b047c25 */ /* 0x000fc8000f8e00ff */
[----:B------:R-:W-:-:S04]  /*1e000*/  IMAD.WIDE.U32 R4, P1, R3, UR7, R4 ;  /* 0x0000000703047c25 */ /* 0x000fc8000f820004 */
[----:B------:R-:W-:-:S04]  /*1e010*/  IMAD.WIDE.U32 R2, R3, UR6, RZ ;  /* 0x0000000603027c25 */ /* 0x000fc8000f8e00ff */
[----:B------:R-:W-:Y:S01]  /*1e020*/  IMAD.MOV.U32 R2, RZ, RZ, R5 ;  /* 0x000000ffff027224 */ /* 0x000fe200078e0005 */
[----:B------:R-:W-:Y:S01]  /*1e030*/  IADD3 RZ, P3, R3, R4, RZ ;  /* 0x0000000403ff7210 */ /* 0x000fe20007f7e0ff */
[----:B------:R-:W-:-:S04]  /*1e040*/  IMAD.X R3, RZ, RZ, RZ, P1 ;  /* 0x000000ffff037224 */ /* 0x000fc800008e06ff */
[----:B------:R-:W-:-:S08]  /*1e050*/  IMAD.WIDE.U32.X R2, R11, UR7, R2, P3 ;  /* 0x000000070b027c25 */ /* 0x000fd000098e0402 */
.L_x_313:
[--C-:B------:R-:W-:Y:S01]  /*1e060*/  SHF.R.U64 R10, R2, UR8, R3.reuse ;  /* 0x00000008020a7c19 */ /* 0x100fe20008001203 */
[----:B------:R-:W-:Y:S01]  /*1e070*/  ULDC.64 UR6, c[0x0][0x620] ;  /* 0x0001880000067ab9 */ /* 0x000fe20000000a00 */
[----:B------:R-:W-:Y:S01]  /*1e080*/  SHF.R.U32.HI R2, RZ, UR8, R3 ;  /* 0x00000008ff027c19 */ /* 0x000fe20008011603 */
[----:B------:R-:W-:Y:S01]  /*1e090*/  IMAD.MOV.U32 R3, RZ, RZ, R15 ;  /* 0x000000ffff037224 */ /* 0x000fe200078e000f */
[----:B------:R-:W-:Y:S01]  /*1e0a0*/  IADD3 R11, P1, RZ, -R10, RZ ;  /* 0x8000000aff0b7210 */ /* 0x000fe20007f3e0ff */
[----:B------:R-:W-:-:S04]  /*1e0b0*/  ULDC UR5, c[0x0][0x618] ;  /* 0x0001860000057ab9 */ /* 0x000fc80000000800 */
[----:B------:R-:W-:-:S04]  /*1e0c0*/  IMAD.X R2, RZ, RZ, ~R2, P1 ;  /* 0x000000ffff027224 */ /* 0x000fc800008e0e02 */
[----:B------:R-:W-:-:S04]  /*1e0d0*/  IMAD R2, R2, UR6, RZ ;  /* 0x0000000602027c24 */ /* 0x000fc8000f8e02ff */
[----:B------:R-:W-:Y:S02]  /*1e0e0*/  IMAD R5, R11, UR7, R2 ;  /* 0x000000070b057c24 */ /* 0x000fe4000f8e0202 */
[----:B------:R-:W-:-:S04]  /*1e0f0*/  IMAD.MOV.U32 R2, RZ, RZ, R14 ;  /* 0x000000ffff027224 */ /* 0x000fc800078e000e */
[----:B------:R-:W-:Y:S01]  /*1e100*/  IMAD.WIDE.U32 R2, R11, UR6, R2 ;  /* 0x000000060b027c25 */ /* 0x000fe2000f8e0002 */
[----:B------:R-:W-:Y:S02]  /*1e110*/  ULDC.64 UR6, c[0x0][0x640] ;  /* 0x0001900000067ab9 */ /* 0x000fe40000000a00 */
[----:B------:R-:W-:Y:S01]  /*1e120*/  ISETP.NE.U32.AND P1, PT, RZ, UR6, PT ;  /* 0x00000006ff007c0c */ /* 0x000fe2000bf25070 */
[----:B------:R-:W-:-:S03]  /*1e130*/  IMAD.IADD R3, R3, 0x1, R5 ;  /* 0x0000000103037824 */ /* 0x000fc600078e0205 */
[----:B------:R-:W-:Y:S02]  /*1e140*/  ISETP.NE.AND.EX P1, PT, RZ, UR7, PT, P1 ;  /* 0x00000007ff007c0c */ /* 0x000fe4000bf25310 */
[--C-:B------:R-:W-:Y:S02]  /*1e150*/  SHF.R.U64 R11, R2, UR5, R3.reuse ;  /* 0x00000005020b7c19 */ /* 0x100fe40008001203 */
[----:B------:R-:W-:Y:S01]  /*1e160*/  SHF.R.U32.HI R2, RZ, UR5, R3 ;  /* 0x00000005ff027c19 */ /* 0x000fe20008011603 */
[----:B------:R-:W-:-:S03]  /*1e170*/  ULDC UR5, c[0x0][0x608] ;  /* 0x0001820000057ab9 */ /* 0x000fc60000000800 */
[--C-:B------:R-:W-:Y:S02]  /*1e180*/  SHF.R.U64 R12, R11, UR5, R2.reuse ;  /* 0x000000050b0c7c19 */ /* 0x100fe40008001202 */
[----:B------:R-:W-:Y:S01]  /*1e190*/  SHF.R.U32.HI R3, RZ, UR5, R2 ;  /* 0x00000005ff037c19 */ /* 0x000fe20008011602 */
[----:B------:R-:W-:-:S03]  /*1e1a0*/  ULDC UR5, c[0x0][0x658] ;  /* 0x0001960000057ab9 */ /* 0x000fc60000000800 */
[--C-:B------:R-:W-:Y:S02]  /*1e1b0*/  SHF.R.U64 R13, R12, UR5, R3.reuse ;  /* 0x000000050c0d7c19 */ /* 0x100fe40008001203 */
[----:B------:R-:W-:-:S03]  /*1e1c0*/  SHF.R.U32.HI R14, RZ, UR5, R3 ;  /* 0x00000005ff0e7c19 */ /* 0x000fc60008011603 */
[----:B------:R-:W-:Y:S02]  /*1e1d0*/  IMAD.MOV.U32 R2, RZ, RZ, R13 ;  /* 0x000000ffff027224 */ /* 0x000fe400078e000d */
        /* <DEDUP_REMOVED lines=12> */
.L_x_314:
[----:B------:R-:W-:Y:S01]  /*1e2a0*/  ULDC UR5, c[0x0][0x648] ;  /* 0x0001920000057ab9 */ /* 0x000fe20000000800 */
[----:B------:R-:W-:Y:S01]  /*1e2b0*/  LOP3.LUT R12, R12, UR17, RZ, 0xc0, !PT ;  /* 0x000000110c0c7c12 */ /* 0x000fe2000f8ec0ff */
[----:B------:R-:W-:Y:S01]  /*1e2c0*/  IMAD.MOV.U32 R4, RZ, RZ, 0x1 ;  /* 0x00000001ff047424 */ /* 0x000fe200078e00ff */
[----:B------:R-:W-:Y:S01]  /*1e2d0*/  SHF.R.U64 R3, R2, UR5, R3 ;  /* 0x0000000502037c19 */ /* 0x000fe20008001203 */
[----:B------:R-:W-:-:S04]  /*1e2e0*/  ULDC UR5, c[0x0][0x638] ;  /* 0x00018e0000057ab9 */ /* 0x000fc80000000800 */
[----:B------:R-:W-:Y:S02]  /*1e2f0*/  IMAD.MOV R2, RZ, RZ, -R3 ;  /* 0x000000ffff027224 */ /* 0x000fe400078e0a03 */
[----:B------:R-:W-:Y:S02]  /*1e300*/  IMAD R5, R3, UR18, R12 ;  /* 0x0000001203057c24 */ /* 0x000fe4000f8e020c */
[----:B------:R-:W-:Y:S01]  /*1e310*/  IMAD R13, R2, UR5, R13 ;  /* 0x00000005020d7c24 */ /* 0x000fe2000f8e020d */
[----:B------:R-:W-:Y:S01]  /*1e320*/  ULDC UR5, c[0x0][0x610] ;  /* 0x0001840000057ab9 */ /* 0x000fe20000000800 */
[----:B------:R-:W-:Y:S01]  /*1e330*/  LOP3.LUT R2, R11, UR4, RZ, 0xc0, !PT ;  /* 0x000000040b027c12 */ /* 0x000fe2000f8ec0ff */
[----:B------:R-:W-:Y:S01]  /*1e340*/  IMAD R8, R5, UR5, R8 ;  /* 0x0000000505087c24 */ /* 0x000fe2000f8e0208 */
[----:B------:R-:W-:-:S03]  /*1e350*/  ULDC UR5, c[0x0][0x600] ;  /* 0x0001800000057ab9 */ /* 0x000fc60000000800 */
[----:B------:R-:W-:-:S05]  /*1e360*/  IMAD R13, R13, UR5, R2 ;  /* 0x000000050d0d7c24 */ /* 0x000fca000f8e0202 */
[----:B------:R-:W-:Y:S02]  /*1e370*/  SEL R2, R13, R8, !P4 ;  /* 0x000000080d027207 */ /* 0x000fe40006000000 */
[----:B------:R-:W-:-:S07]  /*1e380*/  SEL R3, R8, R13, !P4 ;  /* 0x0000000d08037207 */ /* 0x000fce0006000000 */
.L_x_312:
[----:B------:R-:W-:Y:S05]  /*1e390*/  BSYNC B1 ;  /* 0x0000000000017941 */ /* 0x000fea0003800000 */
.L_x_311:
[----:B------:R-:W-:-:S13]  /*1e3a0*/  LOP3.LUT P1, RZ, R4, 0xff, RZ, 0xc0, !PT ;  /* 0x000000ff04ff7812 */ /* 0x000fda000782c0ff */
[----:B------:R-:W-:Y:S05]  /*1e3b0*/  @P1 BRA `(.L_x_315) ;  /* 0xfffffff4002c1947 */ /* 0x000fea000383ffff */
[----:B------:R-:W-:Y:S05]  /*1e3c0*/  BSYNC B0 ;  /* 0x0000000000007941 */ /* 0x000fea0003800000 */
.L_x_303:
[----:B------:R-:W-:-:S03]  /*1e3d0*/  UMOV UR5, 0xffffffff ;  /* 0xffffffff00057882 */ /* 0x000fc60000000000 */
[----:B------:R-:W-:Y:S05]  /*1e3e0*/  BRA.DIV UR5, `(.L_x_316) ;  /* 0x0000000a05187947 */ /* 0x000fea000b800000 */
[----:B------:R-:W-:-:S13]  /*1e3f0*/  ELECT P6, URZ, PT ;  /* 0x00000000003f782f */ /* 0x000fda00038c0000 */
.L_x_337:
[----:B------:R-:W-:Y:S04]  /*1e400*/  BSSY B0, `(.L_x_317) ;  /* 0x000006b000007945 */ /* 0x000fe80003800000 */
[----:B------:R-:W-:Y:S05]  /*1e410*/  @!P6 BRA `(.L_x_318) ;  /* 0x0000000400a4e947 */ /* 0x000fea0003800000 */
[----:B------:R-:W-:-:S04]  /*1e420*/  ULOP3.LUT UR5, UR40, 0x2, URZ, 0xfc, !UPT ;  /* 0x0000000228057892 */ /* 0x000fc8000f8efc3f */
[----:B------:R-:W-:-:S06]  /*1e430*/  UISETP.NE.AND UP0, UPT, UR5, 0x3, UPT ;  /* 0x000000030500788c */ /* 0x000fcc000bf05270 */
[----:B------:R-:W-:-:S13]  /*1e440*/  PLOP3.LUT P0, PT, PT, PT, UP0, 0x80, 0x0 ;  /* 0x000000000000781c */ /* 0x000fda0003f0f008 */
[----:B------:R-:W-:Y:S05]  /*1e450*/  @!P0 BRA `(.L_x_319) ;  /* 0x0000000000048947 */ /* 0x000fea0003800000 */
[----:B------:R-:W-:Y:S01]  /*1e460*/  BPT.TRAP 0x1 ;  /* 0x000000040000795c */ /* 0x000fe20000300000 */
.L_x_319:
[----:B------:R-:W0:Y:S01]  /*1e470*/  S2R R3, SR_CgaCtaId ;  /* 0x0000000000037919 */ /* 0x000e220000008800 */
[----:B------:R-:W-:-:S04]  /*1e480*/  MOV R2, 0x400 ;  /* 0x0000040000027802 */ /* 0x000fc80000000f00 */
[----:B0-----:R-:W-:Y:S02]  /*1e490*/  LEA R2, R3, R2, 0x18 ;  /* 0x0000000203027211 */ /* 0x001fe400078ec0ff */
[----:B------:R-:W-:-:S03]  /*1e4a0*/  SHF.L.U32 R3, R0, 0x1f, RZ ;  /* 0x0000001f00037819 */ /* 0x000fc600000006ff */
[----:B------:R-:W-:-:S04]  /*1e4b0*/  VIADD R2, R2, 0x58 ;  /* 0x0000005802027836 */ /* 0x000fc80000000000 */
[----:B------:R-:W-:-:S04]  /*1e4c0*/  IMAD R4, R7, 0x8, R2 ;  /* 0x0000000807047824 */ /* 0x000fc800078e0202 */
[----:B------:R-:W0:Y:S02]  /*1e4d0*/  SYNCS.PHASECHK.TRANS64.TRYWAIT P0, [R4+URZ], R3 ;  /* 0x00000003040075a7 */ /* 0x000e24000800017f */
[----:B0-----:R-:W-:Y:S05]  /*1e4e0*/  @!P0 BRA `(.L_x_320) ;  /* 0x0000000400f88947 */ /* 0x001fea0003800000 */
.L_x_338:
[----:B------:R-:W-:-:S05]  /*1e4f0*/  VIADD R7, R7, 0x1 ;  /* 0x0000000107077836 */ /* 0x000fca0000000000 */
[----:B------:R-:W-:-:S04]  /*1e500*/  ISETP.NE.AND P0, PT, R7, 0xb, PT ;  /* 0x0000000b0700780c */ /* 0x000fc80003f05270 */
[----:B0-----:R-:W-:Y:S02]  /*1e510*/  SEL R3, RZ, 0x1, P0 ;  /* 0x00000001ff037807 */ /* 0x001fe40000000000 */
[----:B------:R-:W-:Y:S02]  /*1e520*/  SEL R7, R7, RZ, P0 ;  /* 0x000000ff07077207 */ /* 0x000fe40000000000 */
[----:B------:R-:W-:-:S03]  /*1e530*/  LOP3.LUT R4, R0, R3, RZ, 0x3c, !PT ;  /* 0x0000000300047212 */ /* 0x000fc600078e3cff */
[----:B------:R-:W-:Y:S01]  /*1e540*/  IMAD R3, R7, 0x8, R2 ;  /* 0x0000000807037824 */ /* 0x000fe200078e0202 */
[----:B------:R-:W-:-:S04]  /*1e550*/  SHF.L.U32 R0, R4, 0x1f, RZ ;  /* 0x0000001f04007819 */ /* 0x000fc800000006ff */
[----:B------:R-:W0:Y:S02]  /*1e560*/  SYNCS.PHASECHK.TRANS64.TRYWAIT P0, [R3+URZ], R0 ;  /* 0x00000000030075a7 */ /* 0x000e24000800017f */
[----:B0-----:R-:W-:Y:S05]  /*1e570*/  @!P0 BRA `(.L_x_321) ;  /* 0x0000000400e88947 */ /* 0x001fea0003800000 */
.L_x_339:
[----:B0-----:R-:W-:-:S05]  /*1e580*/  VIADD R0, R7, 0x1 ;  /* 0x0000000107007836 */ /* 0x001fca0000000000 */
[----:B------:R-:W-:-:S04]  /*1e590*/  ISETP.NE.AND P0, PT, R0, 0xb, PT ;  /* 0x0000000b0000780c */ /* 0x000fc80003f05270 */
[----:B------:R-:W-:Y:S02]  /*1e5a0*/  SEL R3, RZ, 0x1, P0 ;  /* 0x00000001ff037807 */ /* 0x000fe40000000000 */
[----:B------:R-:W-:Y:S02]  /*1e5b0*/  SEL R5, R0, RZ, P0 ;  /* 0x000000ff00057207 */ /* 0x000fe40000000000 */
[----:B------:R-:W-:-:S03]  /*1e5c0*/  LOP3.LUT R4, R4, R3, RZ, 0x3c, !PT ;  /* 0x0000000304047212 */ /* 0x000fc600078e3cff */
[----:B------:R-:W-:Y:S01]  /*1e5d0*/  IMAD R3, R5, 0x8, R2 ;  /* 0x0000000805037824 */ /* 0x000fe200078e0202 */
[----:B------:R-:W-:-:S04]  /*1e5e0*/  SHF.L.U32 R0, R4, 0x1f, RZ ;  /* 0x0000001f04007819 */ /* 0x000fc800000006ff */
[----:B------:R-:W0:Y:S02]  /*1e5f0*/  SYNCS.PHASECHK.TRANS64.TRYWAIT P0, [R3+URZ], R0 ;  /* 0x00000000030075a7 */ /* 0x000e24000800017f */
[----:B0-----:R-:W-:Y:S05]  /*1e600*/  @!P0 BRA `(.L_x_322) ;  /* 0x0000000400d88947 */ /* 0x001fea0003800000 */
.L_x_340:
        /* <DEDUP_REMOVED lines=9> */
.L_x_341:
        /* <DEDUP_REMOVED lines=9> */
.L_x_342:
        /* <DEDUP_REMOVED lines=9> */
.L_x_343:
        /* <DEDUP_REMOVED lines=9> */
.L_x_344:
        /* <DEDUP_REMOVED lines=9> */
.L_x_345:
        /* <DEDUP_REMOVED lines=9> */
.L_x_346:
        /* <DEDUP_REMOVED lines=9> */
.L_x_347:
[----:B0-----:R-:W-:-:S05]  /*1ea00*/  VIADD R0, R5, 0x1 ;  /* 0x0000000105007836 */ /* 0x001fca0000000000 */
[----:B------:R-:W-:-:S04]  /*1ea10*/  ISETP.NE.AND P0, PT, R0, 0xb, PT ;  /* 0x0000000b0000780c */ /* 0x000fc80003f05270 */
[----:B------:R-:W-:Y:S02]  /*1ea20*/  SEL R4, RZ, 0x1, P0 ;  /* 0x00000001ff047807 */ /* 0x000fe40000000000 */
[----:B------:R-:W-:Y:S02]  /*1ea30*/  SEL R3, R0, RZ, P0 ;  /* 0x000000ff00037207 */ /* 0x000fe40000000000 */
[----:B------:R-:W-:-:S03]  /*1ea40*/  LOP3.LUT R0, R7, R4, RZ, 0x3c, !PT ;  /* 0x0000000407007212 */ /* 0x000fc600078e3cff */
[----:B------:R-:W-:Y:S01]  /*1ea50*/  IMAD R3, R3, 0x8, R2 ;  /* 0x0000000803037824 */ /* 0x000fe200078e0202 */
[----:B------:R-:W-:-:S07]  /*1ea60*/  SHF.L.U32 R0, R0, 0x1f, RZ ;  /* 0x0000001f00007819 */ /* 0x000fce00000006ff */
.L_x_330:
[----:B0-----:R0:W1:Y:S02]  /*1ea70*/  SYNCS.PHASECHK.TRANS64.TRYWAIT P0, [R3+URZ], R0 ;  /* 0x00000000030075a7 */ /* 0x001064000800017f */
[----:B-1----:R-:W-:Y:S05]  /*1ea80*/  @!P0 NANOSLEEP.SYNCS 0x989680 ;  /* 0x009896800000895d */ /* 0x002fea0003900000 */
[----:B------:R-:W1:Y:S02]  /*1ea90*/  @!P0 SYNCS.PHASECHK.TRANS64 P0, [R3+URZ], R0 ;  /* 0x00000000030085a7 */ /* 0x000e64000800007f */
[----:B-1----:R-:W-:Y:S05]  /*1eaa0*/  @!P0 BRA `(.L_x_330) ;  /* 0xfffffffc00f08947 */ /* 0x002fea000383ffff */
.L_x_318:
[----:B------:R-:W-:Y:S05]  /*1eab0*/  BSYNC B0 ;  /* 0x0000000000007941 */ /* 0x000fea0003800000 */
.L_x_317:
[----:B------:R-:W-:Y:S05]  /*1eac0*/  EXIT ;  /* 0x000000000000794d */ /* 0x000fea0003800000 */
.L_x_18:
[----:B-1----:R1:W4:Y:S02]  /*1ead0*/  SYNCS.PHASECHK.TRANS64.TRYWAIT P1, [R3+URZ], R0 ;  /* 0x00000000030075a7 */ /* 0x002324000802017f */
[----:B----4-:R-:W-:Y:S05]  /*1eae0*/  @!P1 NANOSLEEP.SYNCS 0x989680 ;  /* 0x009896800000995d */ /* 0x010fea0003900000 */
[----:B------:R-:W4:Y:S02]  /*1eaf0*/  @!P1 SYNCS.PHASECHK.TRANS64 P1, [R3+URZ], R0 ;  /* 0x00000000030095a7 */ /* 0x000f24000802007f */
[----:B----4-:R-:W-:Y:S05]  /*1eb00*/  @!P1 BRA `(.L_x_18) ;  /* 0xfffffffc00f09947 */ /* 0x010fea000383ffff */
[----:B------:R-:W-:Y:S05]  /*1eb10*/  BRA `(.L_x_17) ;  /* 0xfffffe2800387947 */ /* 0x000fea000383ffff */
.L_x_23:
[----:B-1----:R-:W-:-:S04]  /*1eb20*/  IMAD.U32 R6, RZ, RZ, UR4 ;  /* 0x00000004ff067e24 */ /* 0x002fc8000f8e00ff */
[----:B------:R1:W2:Y:S03]  /*1eb30*/  SYNCS.PHASECHK.TRANS64.TRYWAIT P1, [R6+URZ], R4 ;  /* 0x00000004060075a7 */ /* 0x0002a6000802017f */
[----:B--2---:R-:W-:Y:S05]  /*1eb40*/  @!P1 NANOSLEEP.SYNCS 0x989680 ;  /* 0x009896800000995d */ /* 0x004fea0003900000 */
[----:B------:R-:W2:Y:S02]  /*1eb50*/  @!P1 SYNCS.PHASECHK.TRANS64 P1, [R6+URZ], R4 ;  /* 0x00000004060095a7 */ /* 0x000ea4000802007f */
[----:B--2---:R-:W-:Y:S05]  /*1eb60*/  @!P1 BRA `(.L_x_23) ;  /* 0xfffffffc00ec9947 */ /* 0x004fea000383ffff */
[----:B------:R-:W-:Y:S05]  /*1eb70*/  BRA `(.L_x_22) ;  /* 0xfffffe3000e07947 */ /* 0x000fea000383ffff */
.L_x_304:
[----:B------:R-:W-:Y:S01]  /*1eb80*/  BSSY B1, `(.L_x_331) ;  /* 0x0000006000017945 */ /* 0x000fe20003800000 */
[----:B------:R-:W-:-:S07]  /*1eb90*/  IMAD.MOV.U32 R15, RZ, RZ, -0x1 ;  /* 0xffffffffff0f7424 */ /* 0x000fce00078e00ff */
[----:B------:R-:W-:Y:S05]  /*1eba0*/  WARPSYNC.COLLECTIVE R15, `(.L_x_332) ;  /* 0x000000000f0c7348 */ /* 0x000fea0003c00000 */
[----:B------:R-:W-:Y:S02]  /*1ebb0*/  ELECT P6, UR62, PT ;  /* 0x00000000003e782f */ /* 0x000fe400038c0000 */
[----:B------:R-:W-:Y:S01]  /*1ebc0*/  MOV R14, UR62 ;  /* 0x0000003e000e7c02 */ /* 0x000fe20008000f00 */
[----:B------:R-:W-:Y:S10]  /*1ebd0*/  ENDCOLLECTIVE ;  /* 0x000000000000791b */ /* 0x000ff40003800000 */
.L_x_332:
[----:B------:R-:W-:Y:S05]  /*1ebe0*/  BSYNC B1 ;  /* 0x0000000000017941 */ /* 0x000fea0003800000 */
.L_x_331:
[----:B------:R-:W-:Y:S05]  /*1ebf0*/  BRA `(.L_x_333) ;  /* 0xffffffec00287947 */ /* 0x000fea000383ffff */
.L_x_307:
[----:B-1----:R1:W2:Y:S02]  /*1ec00*/  SYNCS.PHASECHK.TRANS64.TRYWAIT P1, [R14+URZ+0x58], R11 ;  /* 0x0000580b0e0075a7 */ /* 0x0022a4000802017f */
[----:B--2---:R-:W-:Y:S05]  /*1ec10*/  @!P1 NANOSLEEP.SYNCS 0x989680 ;  /* 0x009896800000995d */ /* 0x004fea0003900000 */
[----:B------:R-:W2:Y:S02]  /*1ec20*/  @!P1 SYNCS.PHASECHK.TRANS64 P1, [R14+URZ+0x58], R11 ;  /* 0x0000580b0e0095a7 */ /* 0x000ea4000802007f */
[----:B--2---:R-:W-:Y:S05]  /*1ec30*/  @!P1 BRA `(.L_x_307) ;  /* 0xfffffffc00f09947 */ /* 0x004fea000383ffff */
[----:B------:R-:W-:Y:S05]  /*1ec40*/  BRA `(.L_x_334) ;  /* 0xffffffec005c7947 */ /* 0x000fea000383ffff */
.L_x_316:
[----:B------:R-:W-:Y:S01]  /*1ec50*/  BSSY B0, `(.L_x_335) ;  /* 0x0000006000007945 */ /* 0x000fe20003800000 */
[----:B------:R-:W-:-:S07]  /*1ec60*/  IMAD.MOV.U32 R15, RZ, RZ, -0x1 ;  /* 0xffffffffff0f7424 */ /* 0x000fce00078e00ff */
[----:B------:R-:W-:Y:S05]  /*1ec70*/  WARPSYNC.COLLECTIVE R15, `(.L_x_336) ;  /* 0x000000000f0c7348 */ /* 0x000fea0003c00000 */
[----:B------:R-:W-:Y:S02]  /*1ec80*/  ELECT P6, UR62, PT ;  /* 0x00000000003e782f */ /* 0x000fe400038c0000 */
[----:B------:R-:W-:Y:S01]  /*1ec90*/  MOV R14, UR62 ;  /* 0x0000003e000e7c02 */ /* 0x000fe20008000f00 */
[----:B------:R-:W-:Y:S10]  /*1eca0*/  ENDCOLLECTIVE ;  /* 0x000000000000791b */ /* 0x000ff40003800000 */
.L_x_336:
[----:B------:R-:W-:Y:S05]  /*1ecb0*/  BSYNC B0 ;  /* 0x0000000000007941 */ /* 0x000fea0003800000 */
.L_x_335:
[----:B------:R-:W-:Y:S05]  /*1ecc0*/  BRA `(.L_x_337) ;  /* 0xfffffff400cc7947 */ /* 0x000fea000383ffff */
.L_x_320:
[----:B0-----:R0:W1:Y:S02]  /*1ecd0*/  SYNCS.PHASECHK.TRANS64.TRYWAIT P0, [R4+URZ], R3 ;  /* 0x00000003040075a7 */ /* 0x001064000800017f */
[----:B-1----:R-:W-:Y:S05]  /*1ece0*/  @!P0 NANOSLEEP.SYNCS 0x989680 ;  /* 0x009896800000895d */ /* 0x002fea0003900000 */
[----:B------:R-:W1:Y:S02]  /*1ecf0*/  @!P0 SYNCS.PHASECHK.TRANS64 P0, [R4+URZ], R3 ;  /* 0x00000003040085a7 */ /* 0x000e64000800007f */
[----:B-1----:R-:W-:Y:S05]  /*1ed00*/  @!P0 BRA `(.L_x_320) ;  /* 0xfffffffc00f08947 */ /* 0x002fea000383ffff */
[----:B------:R-:W-:Y:S05]  /*1ed10*/  BRA `(.L_x_338) ;  /* 0xfffffff400f47947 */ /* 0x000fea000383ffff */
.L_x_321:
[----:B0-----:R0:W1:Y:S02]  /*1ed20*/  SYNCS.PHASECHK.TRANS64.TRYWAIT P0, [R3+URZ], R0 ;  /* 0x00000000030075a7 */ /* 0x001064000800017f */
[----:B-1----:R-:W-:Y:S05]  /*1ed30*/  @!P0 NANOSLEEP.SYNCS 0x989680 ;  /* 0x009896800000895d */ /* 0x002fea0003900000 */
[----:B------:R-:W1:Y:S02]  /*1ed40*/  @!P0 SYNCS.PHASECHK.TRANS64 P0, [R3+URZ], R0 ;  /* 0x00000000030085a7 */ /* 0x000e64000800007f */
[----:B-1----:R-:W-:Y:S05]  /*1ed50*/  @!P0 BRA `(.L_x_321) ;  /* 0xfffffffc00f08947 */ /* 0x002fea000383ffff */
[----:B------:R-:W-:Y:S05]  /*1ed60*/  BRA `(.L_x_339) ;  /* 0xfffffff800047947 */ /* 0x000fea000383ffff */
.L_x_322:
[----:B0-----:R0:W1:Y:S02]  /*1ed70*/  SYNCS.PHASECHK.TRANS64.TRYWAIT P0, [R3+URZ], R0 ;  /* 0x00000000030075a7 */ /* 0x001064000800017f */
[----:B-1----:R-:W-:Y:S05]  /*1ed80*/  @!P0 NANOSLEEP.SYNCS 0x989680 ;  /* 0x009896800000895d */ /* 0x002fea0003900000 */
[----:B------:R-:W1:Y:S02]  /*1ed90*/  @!P0 SYNCS.PHASECHK.TRANS64 P0, [R3+URZ], R0 ;  /* 0x00000000030085a7 */ /* 0x000e64000800007f */
[----:B-1----:R-:W-:Y:S05]  /*1eda0*/  @!P0 BRA `(.L_x_322) ;  /* 0xfffffffc00f08947 */ /* 0x002fea000383ffff */
[----:B------:R-:W-:Y:S05]  /*1edb0*/  BRA `(.L_x_340) ;  /* 0xfffffff800147947 */ /* 0x000fea000383ffff */
.L_x_323:
[----:B0-----:R0:W1:Y:S02]  /*1edc0*/  SYNCS.PHASECHK.TRANS64.TRYWAIT P0, [R3+URZ], R0 ;  /* 0x00000000030075a7 */ /* 0x001064000800017f */
[----:B-1----:R-:W-:Y:S05]  /*1edd0*/  @!P0 NANOSLEEP.SYNCS 0x989680 ;  /* 0x009896800000895d */ /* 0x002fea0003900000 */
[----:B------:R-:W1:Y:S02]  /*1ede0*/  @!P0 SYNCS.PHASECHK.TRANS64 P0, [R3+URZ], R0 ;  /* 0x00000000030085a7 */ /* 0x000e64000800007f */
[----:B-1----:R-:W-:Y:S05]  /*1edf0*/  @!P0 BRA `(.L_x_323) ;  /* 0xfffffffc00f08947 */ /* 0x002fea000383ffff */
[----:B------:R-:W-:Y:S05]  /*1ee00*/  BRA `(.L_x_341) ;  /* 0xfffffff800247947 */ /* 0x000fea000383ffff */
.L_x_324:
[----:B0-----:R0:W1:Y:S02]  /*1ee10*/  SYNCS.PHASECHK.TRANS64.TRYWAIT P0, [R3+URZ], R0 ;  /* 0x00000000030075a7 */ /* 0x001064000800017f */
[----:B-1----:R-:W-:Y:S05]  /*1ee20*/  @!P0 NANOSLEEP.SYNCS 0x989680 ;  /* 0x009896800000895d */ /* 0x002fea0003900000 */
[----:B------:R-:W1:Y:S02]  /*1ee30*/  @!P0 SYNCS.PHASECHK.TRANS64 P0, [R3+URZ], R0 ;  /* 0x00000000030085a7 */ /* 0x000e64000800007f */
[----:B-1----:R-:W-:Y:S05]  /*1ee40*/  @!P0 BRA `(.L_x_324) ;  /* 0xfffffffc00f08947 */ /* 0x002fea000383ffff */
[----:B------:R-:W-:Y:S05]  /*1ee50*/  BRA `(.L_x_342) ;  /* 0xfffffff800347947 */ /* 0x000fea000383ffff */
.L_x_325:
[----:B0-----:R0:W1:Y:S02]  /*1ee60*/  SYNCS.PHASECHK.TRANS64.TRYWAIT P0, [R3+URZ], R0 ;  /* 0x00000000030075a7 */ /* 0x001064000800017f */
[----:B-1----:R-:W-:Y:S05]  /*1ee70*/  @!P0 NANOSLEEP.SYNCS 0x989680 ;  /* 0x009896800000895d */ /* 0x002fea0003900000 */
[----:B------:R-:W1:Y:S02]  /*1ee80*/  @!P0 SYNCS.PHASECHK.TRANS64 P0, [R3+URZ], R0 ;  /* 0x00000000030085a7 */ /* 0x000e64000800007f */
[----:B-1----:R-:W-:Y:S05]  /*1ee90*/  @!P0 BRA `(.L_x_325) ;  /* 0xfffffffc00f08947 */ /* 0x002fea000383ffff */
[----:B------:R-:W-:Y:S05]  /*1eea0*/  BRA `(.L_x_343) ;  /* 0xfffffff800447947 */ /* 0x000fea000383ffff */
.L_x_326:
[----:B0-----:R0:W1:Y:S02]  /*1eeb0*/  SYNCS.PHASECHK.TRANS64.TRYWAIT P0, [R3+URZ], R0 ;  /* 0x00000000030075a7 */ /* 0x001064000800017f */
[----:B-1----:R-:W-:Y:S05]  /*1eec0*/  @!P0 NANOSLEEP.SYNCS 0x989680 ;  /* 0x009896800000895d */ /* 0x002fea0003900000 */
[----:B------:R-:W1:Y:S02]  /*1eed0*/  @!P0 SYNCS.PHASECHK.TRANS64 P0, [R3+URZ], R0 ;  /* 0x00000000030085a7 */ /* 0x000e64000800007f */
[----:B-1----:R-:W-:Y:S05]  /*1eee0*/  @!P0 BRA `(.L_x_326) ;  /* 0xfffffffc00f08947 */ /* 0x002fea000383ffff */
[----:B------:R-:W-:Y:S05]  /*1eef0*/  BRA `(.L_x_344) ;  /* 0xfffffff800547947 */ /* 0x000fea000383ffff */
.L_x_327:
[----:B0-----:R0:W1:Y:S02]  /*1ef00*/  SYNCS.PHASECHK.TRANS64.TRYWAIT P0, [R3+URZ], R0 ;  /* 0x00000000030075a7 */ /* 0x001064000800017f */
[----:B-1----:R-:W-:Y:S05]  /*1ef10*/  @!P0 NANOSLEEP.SYNCS 0x989680 ;  /* 0x009896800000895d */ /* 0x002fea0003900000 */
[----:B------:R-:W1:Y:S02]  /*1ef20*/  @!P0 SYNCS.PHASECHK.TRANS64 P0, [R3+URZ], R0 ;  /* 0x00000000030085a7 */ /* 0x000e64000800007f */
[----:B-1----:R-:W-:Y:S05]  /*1ef30*/  @!P0 BRA `(.L_x_327) ;  /* 0xfffffffc00f08947 */ /* 0x002fea000383ffff */
[----:B------:R-:W-:Y:S05]  /*1ef40*/  BRA `(.L_x_345) ;  /* 0xfffffff800647947 */ /* 0x000fea000383ffff */
.L_x_328:
[----:B0-----:R0:W1:Y:S02]  /*1ef50*/  SYNCS.PHASECHK.TRANS64.TRYWAIT P0, [R3+URZ], R0 ;  /* 0x00000000030075a7 */ /* 0x001064000800017f */
[----:B-1----:R-:W-:Y:S05]  /*1ef60*/  @!P0 NANOSLEEP.SYNCS 0x989680 ;  /* 0x009896800000895d */ /* 0x002fea0003900000 */
[----:B------:R-:W1:Y:S02]  /*1ef70*/  @!P0 SYNCS.PHASECHK.TRANS64 P0, [R3+URZ], R0 ;  /* 0x00000000030085a7 */ /* 0x000e64000800007f */
[----:B-1----:R-:W-:Y:S05]  /*1ef80*/  @!P0 BRA `(.L_x_328) ;  /* 0xfffffffc00f08947 */ /* 0x002fea000383ffff */
[----:B------:R-:W-:Y:S05]  /*1ef90*/  BRA `(.L_x_346) ;  /* 0xfffffff800747947 */ /* 0x000fea000383ffff */
.L_x_329:
[----:B0-----:R0:W1:Y:S02]  /*1efa0*/  SYNCS.PHASECHK.TRANS64.TRYWAIT P0, [R3+URZ], R0 ;  /* 0x00000000030075a7 */ /* 0x001064000800017f */
[----:B-1----:R-:W-:Y:S05]  /*1efb0*/  @!P0 NANOSLEEP.SYNCS 0x989680 ;  /* 0x009896800000895d */ /* 0x002fea0003900000 */
[----:B------:R-:W1:Y:S02]  /*1efc0*/  @!P0 SYNCS.PHASECHK.TRANS64 P0, [R3+URZ], R0 ;  /* 0x00000000030085a7 */ /* 0x000e64000800007f */
[----:B-1----:R-:W-:Y:S05]  /*1efd0*/  @!P0 BRA `(.L_x_329) ;  /* 0xfffffffc00f08947 */ /* 0x002fea000383ffff */
[----:B------:R-:W-:Y:S05]  /*1efe0*/  BRA `(.L_x_347) ;  /* 0xfffffff800847947 */ /* 0x000fea000383ffff */
.L_x_348:
[----:B------:R-:W-:-:S00]  /*1eff0*/  BRA `(.L_x_348) ;  /* 0xfffffffc00fc7947 */ /* 0x000fc0000383ffff */
[----:B------:R-:W-:-:S00]  /*1f000*/  NOP ;  /* 0x0000000000007918 */ /* 0x000fc00000000000 */
[----:B------:R-:W-:-:S00]  /*1f010*/  NOP ;  /* 0x0000000000007918 */ /* 0x000fc00000000000 */
[----:B------:R-:W-:-:S00]  /*1f020*/  NOP ;  /* 0x0000000000007918 */ /* 0x000fc00000000000 */
[----:B------:R-:W-:-:S00]  /*1f030*/  NOP ;  /* 0x0000000000007918 */ /* 0x000fc00000000000 */
[----:B------:R-:W-:-:S00]  /*1f040*/  NOP ;  /* 0x0000000000007918 */ /* 0x000fc00000000000 */
[----:B------:R-:W-:-:S00]  /*1f050*/  NOP ;  /* 0x0000000000007918 */ /* 0x000fc00000000000 */
[----:B------:R-:W-:-:S00]  /*1f060*/  NOP ;  /* 0x0000000000007918 */ /* 0x000fc00000000000 */
[----:B------:R-:W-:-:S00]  /*1f070*/  NOP ;  /* 0x0000000000007918 */ /* 0x000fc00000000000 */
.L_x_349:


//--------------------- .nv.global.init           --------------------------
	.section	.nv.global.init,"aw",@progbits
.nv.global.init:
	.type		$str$22,@object
	.size		$str$22,($str$23 - $str$22)
$str$22:
        /*0000*/ 	.byte	0x6b, 0x5f, 0x74, 0x69, 0x6c, 0x65, 0x5f, 0x63, 0x6f, 0x75, 0x6e, 0x74, 0x20, 0x3e, 0x3d, 0x20
        /*0010*/ 	.byte	0x31, 0x00
	.type		$str$23,@object
	.size		$str$23,(__unnamed_1 - $str$23)
$str$23:
        /*0012*/ 	.byte	0x2f, 0x74, 0x6d, 0x70, 0x2f, 0x63, 0x75, 0x74, 0x6c, 0x61, 0x73, 0x73, 0x5f, 0x73, 0x77, 0x65
        /*0022*/ 	.byte	0x65, 0x70, 0x5f, 0x73, 0x72, 0x63, 0x2f, 0x69, 0x6e, 0x63, 0x6c, 0x75, 0x64, 0x65, 0x2f, 0x63
        /*0032*/ 	.byte	0x75, 0x74, 0x6c, 0x61, 0x73, 0x73, 0x2f, 0x67, 0x65, 0x6d, 0x6d, 0x2f, 0x63, 0x6f, 0x6c, 0x6c
        /*0042*/ 	.byte	0x65, 0x63, 0x74, 0x69, 0x76, 0x65, 0x2f, 0x73, 0x6d, 0x39, 0x30, 0x5f, 0x6d, 0x6d, 0x61, 0x5f
        /*0052*/ 	.byte	0x74, 0x6d, 0x61, 0x5f, 0x67, 0x6d, 0x6d, 0x61, 0x5f, 0x73, 0x73, 0x5f, 0x77, 0x61, 0x72, 0x70
        /*0062*/ 	.byte	0x73, 0x70, 0x65, 0x63, 0x69, 0x61, 0x6c, 0x69, 0x7a, 0x65, 0x64, 0x2e, 0x68, 0x70, 0x70, 0x00
	.type		__unnamed_1,@object
	.size		__unnamed_1,(.L_0 - __unnamed_1)
__unnamed_1:
        /* <DEDUP_REMOVED lines=180> */
        /*0bb2*/ 	.byte	0x75, 0x74, 0x65, 0x3a, 0x3a, 0x69, 0x64, 0x65, 0x6e, 0x74, 0x69, 0x74, 0x79, 0x5d, 0x00
.L_0:


//--------------------- .nv.shared._ZN7cutlass13device_kernelINS_4gemm6kernel13GemmUniversalIN4cute5tupleIJiiiiEEENS1_10collective13CollectiveMmaINS1_34MainloopSm90TmaGmmaWarpSpecializedILi11ENS5_IJNS4_1CILi1EEESB_SB_EEENS1_35KernelTmaWarpSpecializedCooperativeEEENS5_IJNSA_ILi384EEENSA_ILi256EEENSA_ILi16EEEEEENS_6half_tENS5_IJlSB_lEEESJ_SK_NS4_8TiledMMAINS4_8MMA_AtomIJNS4_4SM904GMMA26MMA_64x256x16_F32F16F16_SSILNSO_5MajorE0ELSQ_0ELNSO_7ScaleInE1ELSR_1EEEEEENS4_6LayoutINS5_IJNSA_ILi2EEESB_SB_EEENS5_IJSB_NSA_ILi0EEESX_EEEEENS5_IJNS4_10UnderscoreES10_S10_EEEEENS4_13SM90_TMA_LOADENS4_14ComposedLayoutINS4_7SwizzleILi1ELi4ELi3EEENS4_18smem_ptr_flag_bitsILi16EEENSU_INS5_IJNSA_ILi8EEESH_EEENS5_IJSH_SB_EEEEEEEvNS4_8identityES13_S1D_vS1E_EENS_8epilogue10collective6detail29Sm90TmaWarpSpecializedAdapterINS1H_15DefaultEpilogueISJ_SK_SK_NS1G_6thread17LinearCombinationISJ_Li1EffLNS1L_9ScaleType4KindE0ELNS_15FloatRoundStyleE2ESJ_EENS1_15EpilogueDefaultEEEEEvvEEEEvNT_6ParamsE --------------------------
	.section	.nv.shared._ZN7cutlass13device_kernelINS_4gemm6kernel13GemmUniversalIN4cute5tupleIJiiiiEEENS1_10collective13CollectiveMmaINS1_34MainloopSm90TmaGmmaWarpSpecializedILi11ENS5_IJNS4_1CILi1EEESB_SB_EEENS1_35KernelTmaWarpSpecializedCooperativeEEENS5_IJNSA_ILi384EEENSA_ILi256EEENSA_ILi16EEEEEENS_6half_tENS5_IJlSB_lEEESJ_SK_NS4_8TiledMMAINS4_8MMA_AtomIJNS4_4SM904GMMA26MMA_64x256x16_F32F16F16_SSILNSO_5MajorE0ELSQ_0ELNSO_7ScaleInE1ELSR_1EEEEEENS4_6LayoutINS5_IJNSA_ILi2EEESB_SB_EEENS5_IJSB_NSA_ILi0EEESX_EEEEENS5_IJNS4_10UnderscoreES10_S10_EEEEENS4_13SM90_TMA_LOADENS4_14ComposedLayoutINS4_7SwizzleILi1ELi4ELi3EEENS4_18smem_ptr_flag_bitsILi16EEENSU_INS5_IJNSA_ILi8EEESH_EEENS5_IJSH_SB_EEEEEEEvNS4_8identityES13_S1D_vS1E_EENS_8epilogue10collective6detail29Sm90TmaWarpSpecializedAdapterINS1H_15DefaultEpilogueISJ_SK_SK_NS1G_6thread17LinearCombinationISJ_Li1EffLNS1L_9ScaleType4KindE0ELNS_15FloatRoundStyleE2ESJ_EENS1_15EpilogueDefaultEEEEEvvEEEEvNT_6ParamsE,"aw",@nobits
	.sectionflags	@""
	.align	16
	.zero		1024


//--------------------- .nv.shared.reserved.0     --------------------------
	.section	.nv.shared.reserved.0,"aw",@nobits
	.weak		__nv_reservedSMEM_offset_0_alias
	.size		__nv_reservedSMEM_offset_0_alias, 0, 0
	.other		__nv_reservedSMEM_offset_0_alias,@"STO_CUDA_RESERVED_SHARED STV_DEFAULT"
__nv_reservedSMEM_offset_0_alias:
	.zero		0


//--------------------- .nv.global                --------------------------
	.section	.nv.global,"aw",@nobits
.nv.global:
	.type		_ZN39_INTERNAL_b514fb45_4_k_cu_265232f9_59804cute1_E,@object
	.size		_ZN39_INTERNAL_b514fb45_4_k_cu_265232f9_59804cute1_E,(_ZN39_INTERNAL_b514fb45_4_k_cu_265232f9_59804cuda3std3__45__cpo6cbeginE - _ZN39_INTERNAL_b514fb45_4_k_cu_265232f9_59804cute1_E)
_ZN39_INTERNAL_b514fb45_4_k_cu_265232f9_59804cute1_E:
	.zero		1
	.type		_ZN39_INTERNAL_b514fb45_4_k_cu_265232f9_59804cuda3std3__45__cpo6cbeginE,@object
	.size		_ZN39_INTERNAL_b514fb45_4_k_cu_265232f9_59804cuda3std3__45__cpo6cbeginE,(_ZN39_INTERNAL_b514fb45_4_k_cu_265232f9_59804cuda3std3__48in_placeE - _ZN39_INTERNAL_b514fb45_4_k_cu_265232f9_59804cuda3std3__45__cpo6cbeginE)
_ZN39_INTERNAL_b514fb45_4_k_cu_265232f9_59804cuda3std3__45__cpo6cbeginE:
	.zero		1
	.type		_ZN39_INTERNAL_b514fb45_4_k_cu_265232f9_59804cuda3std3__48in_placeE,@object
	.size		_ZN39_INTERNAL_b514fb45_4_k_cu_265232f9_59804cuda3std3__48in_placeE,(_ZN39_INTERNAL_b514fb45_4_k_cu_265232f9_59804cuda3std6ranges3__45__cpo9iter_moveE - _ZN39_INTERNAL_b514fb45_4_k_cu_265232f9_59804cuda3std3__48in_placeE)
_ZN39_INTERNAL_b514fb45_4_k_cu_265232f9_59804cuda3std3__48in_placeE:
	.zero		1
	.type		_ZN39_INTERNAL_b514fb45_4_k_cu_265232f9_59804cuda3std6ranges3__45__cpo9iter_moveE,@object
	.size		_ZN39_INTERNAL_b514fb45_4_k_cu_265232f9_59804cuda3std6ranges3__45__cpo9iter_moveE,(_ZN39_INTERNAL_b514fb45_4_k_cu_265232f9_59804cuda3std3__45__cpo5beginE - _ZN39_INTERNAL_b514fb45_4_k_cu_265232f9_59804cuda3std6ranges3__45__cpo9iter_moveE)
_ZN39_INTERNAL_b514fb45_4_k_cu_265232f9_59804cuda3std6ranges3__45__cpo9iter_moveE:
	.zero		1
	.type		_ZN39_INTERNAL_b514fb45_4_k_cu_265232f9_59804cuda3std3__45__cpo5beginE,@object
	.size		_ZN39_INTERNAL_b514fb45_4_k_cu_265232f9_59804cuda3std3__45__cpo5beginE,(_ZN39_INTERNAL_b514fb45_4_k_cu_265232f9_59804cuda3std3__441_GLOBAL__N__b514fb45_4_k_cu_265232f9_59806ignoreE - _ZN39_INTERNAL_b514fb45_4_k_cu_265232f9_59804cuda3std3__45__cpo5beginE)
_ZN39_INTERNAL_b514fb45_4_k_cu_265232f9_59804cuda3std3__45__cpo5beginE:
	.zero		1
	.type		_ZN39_INTERNAL_b514fb45_4_k_cu_265232f9_59804cuda3std3__441_GLOBAL__N__b514fb45_4_k_cu_265232f9_59806ignoreE,@object
	.size		_ZN39_INTERNAL_b514fb45_4_k_cu_265232f9_59804cuda3std3__441_GLOBAL__N__b514fb45_4_k_cu_265232f9_59806ignoreE,(_ZN39_INTERNAL_b514fb45_4_k_cu_265232f9_59804cute7productE - _ZN39_INTERNAL_b514fb45_4_k_cu_265232f9_59804cuda3std3__441_GLOBAL__N__b514fb45_4_k_cu_265232f9_59806ignoreE)
_ZN39_INTERNAL_b514fb45_4_k_cu_265232f9_59804cuda3std3__441_GLOBAL__N__b514fb45_4_k_cu_265232f9_59806ignoreE:
	.zero		1
	.type		_ZN39_INTERNAL_b514fb45_4_k_cu_265232f9_59804cute7productE,@object
	.size		_ZN39_INTERNAL_b514fb45_4_k_cu_265232f9_59804cute7productE,(_ZN39_INTERNAL_b514fb45_4_k_cu_265232f9_59804cuda3std3__45__cpo3endE - _ZN39_INTERNAL_b514fb45_4_k_cu_265232f9_59804cute7productE)
_ZN39_INTERNAL_b514fb45_4_k_cu_265232f9_59804cute7productE:
	.zero		1
	.type		_ZN39_INTERNAL_b514fb45_4_k_cu_265232f9_59804cuda3std3__45__cpo3endE,@object
	.size		_ZN39_INTERNAL_b514fb45_4_k_cu_265232f9_59804cuda3std3__45__cpo3endE,(_ZN39_INTERNAL_b514fb45_4_k_cu_265232f9_59804cuda3std3__419piecewise_constructE - _ZN39_INTERNAL_b514fb45_4_k_cu_265232f9_59804cuda3std3__45__cpo3endE)
_ZN39_INTERNAL_b514fb45_4_k_cu_265232f9_59804cuda3std3__45__cpo3endE:
	.zero		1
	.type		_ZN39_INTERNAL_b514fb45_4_k_cu_265232f9_59804cuda3std3__419piecewise_constructE,@object
	.size		_ZN39_INTERNAL_b514fb45_4_k_cu_265232f9_59804cuda3std3__419piecewise_constructE,(_ZN39_INTERNAL_b514fb45_4_k_cu_265232f9_59804cuda3std3__45__cpo4cendE - _ZN39_INTERNAL_b514fb45_4_k_cu_265232f9_59804cuda3std3__419piecewise_constructE)
_ZN39_INTERNAL_b514fb45_4_k_cu_265232f9_59804cuda3std3__419piecewise_constructE:
	.zero		1
	.type		_ZN39_INTERNAL_b514fb45_4_k_cu_265232f9_59804cuda3std3__45__cpo4cendE,@object
	.size		_ZN39_INTERNAL_b514fb45_4_k_cu_265232f9_59804cuda3std3__45__cpo4cendE,(_ZN39_INTERNAL_b514fb45_4_k_cu_265232f9_59804cuda3std6ranges3__45__cpo4swapE - _ZN39_INTERNAL_b514fb45_4_k_cu_265232f9_59804cuda3std3__45__cpo4cendE)
_ZN39_INTERNAL_b514fb45_4_k_cu_265232f9_59804cuda3std3__45__cpo4cendE:
	.zero		1
	.type		_ZN39_INTERNAL_b514fb45_4_k_cu_265232f9_59804cuda3std6ranges3__45__cpo4swapE,@object
	.size		_ZN39_INTERNAL_b514fb45_4_k_cu_265232f9_59804cuda3std6ranges3__45__cpo4swapE,(.L_8 - _ZN39_INTERNAL_b514fb45_4_k_cu_265232f9_59804cuda3std6ranges3__45__cpo4swapE)
_ZN39_INTERNAL_b514fb45_4_k_cu_265232f9_59804cuda3std6ranges3__45__cpo4swapE:
	.zero		1
.L_8:


//--------------------- .nv.constant0._ZN7cutlass13device_kernelINS_4gemm6kernel13GemmUniversalIN4cute5tupleIJiiiiEEENS1_10collective13CollectiveMmaINS1_34MainloopSm90TmaGmmaWarpSpecializedILi11ENS5_IJNS4_1CILi1EEESB_SB_EEENS1_35KernelTmaWarpSpecializedCooperativeEEENS5_IJNSA_ILi384EEENSA_ILi256EEENSA_ILi16EEEEEENS_6half_tENS5_IJlSB_lEEESJ_SK_NS4_8TiledMMAINS4_8MMA_AtomIJNS4_4SM904GMMA26MMA_64x256x16_F32F16F16_SSILNSO_5MajorE0ELSQ_0ELNSO_7ScaleInE1ELSR_1EEEEEENS4_6LayoutINS5_IJNSA_ILi2EEESB_SB_EEENS5_IJSB_NSA_ILi0EEESX_EEEEENS5_IJNS4_10UnderscoreES10_S10_EEEEENS4_13SM90_TMA_LOADENS4_14ComposedLayoutINS4_7SwizzleILi1ELi4ELi3EEENS4_18smem_ptr_flag_bitsILi16EEENSU_INS5_IJNSA_ILi8EEESH_EEENS5_IJSH_SB_EEEEEEEvNS4_8identityES13_S1D_vS1E_EENS_8epilogue10collective6detail29Sm90TmaWarpSpecializedAdapterINS1H_15DefaultEpilogueISJ_SK_SK_NS1G_6thread17LinearCombinationISJ_Li1EffLNS1L_9ScaleType4KindE0ELNS_15FloatRoundStyleE2ESJ_EENS1_15EpilogueDefaultEEEEEvvEEEEvNT_6ParamsE --------------------------
	.section	.nv.constant0._ZN7cutlass13device_kernelINS_4gemm6kernel13GemmUniversalIN4cute5tupleIJiiiiEEENS1_10collective13CollectiveMmaINS1_34MainloopSm90TmaGmmaWarpSpecializedILi11ENS5_IJNS4_1CILi1EEESB_SB_EEENS1_35KernelTmaWarpSpecializedCooperativeEEENS5_IJNSA_ILi384EEENSA_ILi256EEENSA_ILi16EEEEEENS_6half_tENS5_IJlSB_lEEESJ_SK_NS4_8TiledMMAINS4_8MMA_AtomIJNS4_4SM904GMMA26MMA_64x256x16_F32F16F16_SSILNSO_5MajorE0ELSQ_0ELNSO_7ScaleInE1ELSR_1EEEEEENS4_6LayoutINS5_IJNSA_ILi2EEESB_SB_EEENS5_IJSB_NSA_ILi0EEESX_EEEEENS5_IJNS4_10UnderscoreES10_S10_EEEEENS4_13SM90_TMA_LOADENS4_14ComposedLayoutINS4_7SwizzleILi1ELi4ELi3EEENS4_18smem_ptr_flag_bitsILi16EEENSU_INS5_IJNSA_ILi8EEESH_EEENS5_IJSH_SB_EEEEEEEvNS4_8identityES13_S1D_vS1E_EENS_8epilogue10collective6detail29Sm90TmaWarpSpecializedAdapterINS1H_15DefaultEpilogueISJ_SK_SK_NS1G_6thread17LinearCombinationISJ_Li1EffLNS1L_9ScaleType4KindE0ELNS_15FloatRoundStyleE2ESJ_EENS1_15EpilogueDefaultEEEEEvvEEEEvNT_6ParamsE,"a",@progbits
	.sectionflags	@""
	.align	4
.nv.constant0._ZN7cutlass13device_kernelINS_4gemm6kernel13GemmUniversalIN4cute5tupleIJiiiiEEENS1_10collective13CollectiveMmaINS1_34MainloopSm90TmaGmmaWarpSpecializedILi11ENS5_IJNS4_1CILi1EEESB_SB_EEENS1_35KernelTmaWarpSpecializedCooperativeEEENS5_IJNSA_ILi384EEENSA_ILi256EEENSA_ILi16EEEEEENS_6half_tENS5_IJlSB_lEEESJ_SK_NS4_8TiledMMAINS4_8MMA_AtomIJNS4_4SM904GMMA26MMA_64x256x16_F32F16F16_SSILNSO_5MajorE0ELSQ_0ELNSO_7ScaleInE1ELSR_1EEEEEENS4_6LayoutINS5_IJNSA_ILi2EEESB_SB_EEENS5_IJSB_NSA_ILi0EEESX_EEEEENS5_IJNS4_10UnderscoreES10_S10_EEEEENS4_13SM90_TMA_LOADENS4_14ComposedLayoutINS4_7SwizzleILi1ELi4ELi3EEENS4_18smem_ptr_flag_bitsILi16EEENSU_INS5_IJNSA_ILi8EEESH_EEENS5_IJSH_SB_EEEEEEEvNS4_8identityES13_S1D_vS1E_EENS_8epilogue10collective6detail29Sm90TmaWarpSpecializedAdapterINS1H_15DefaultEpilogueISJ_SK_SK_NS1G_6thread17LinearCombinationISJ_Li1EffLNS1L_9ScaleType4KindE0ELNS_15FloatRoundStyleE2ESJ_EENS1_15EpilogueDefaultEEEEEvvEEEEvNT_6ParamsE:
	.zero		1664


//--------------------- SYMBOLS --------------------------

	.type		.nv.reservedSmem.offset0,@object
	.size		.nv.reservedSmem.offset0,0x4
	.type		__assertfail,@function
